//
// Generated by NVIDIA NVVM Compiler
//
// Compiler Build ID: CL-36424714
// Cuda compilation tools, release 13.0, V13.0.88
// Based on NVVM 20.0.0
//

.version 9.0
.target sm_100
.address_size 64

	// .globl	compute_forces_kernel
.extern .func  (.param .b32 func_retval0) vprintf
(
	.param .b64 vprintf_param_0,
	.param .b64 vprintf_param_1
)
;
.global .align 1 .b8 $str[55] = {78, 111, 100, 101, 32, 37, 100, 58, 32, 102, 111, 114, 99, 101, 95, 109, 97, 103, 61, 37, 102, 44, 32, 112, 111, 115, 61, 40, 37, 102, 44, 37, 102, 44, 37, 102, 41, 44, 32, 118, 101, 108, 61, 40, 37, 102, 44, 37, 102, 44, 37, 102, 41, 10};

.visible .entry compute_forces_kernel(
	.param .u64 .ptr .align 1 compute_forces_kernel_param_0,
	.param .u32 compute_forces_kernel_param_1,
	.param .f32 compute_forces_kernel_param_2,
	.param .f32 compute_forces_kernel_param_3,
	.param .f32 compute_forces_kernel_param_4,
	.param .f32 compute_forces_kernel_param_5,
	.param .f32 compute_forces_kernel_param_6,
	.param .f32 compute_forces_kernel_param_7
)
{
	.local .align 16 .b8 	__local_depot0[64];
	.reg .b64 	%SP;
	.reg .b64 	%SPL;
	.reg .pred 	%p<18>;
	.reg .b32 	%r<23>;
	.reg .b32 	%f<161>;
	.reg .b64 	%rd<15>;
	.reg .b64 	%fd<8>;

	mov.u64 	%SPL, __local_depot0;
	cvta.local.u64 	%SP, %SPL;
	ld.param.u64 	%rd6, [compute_forces_kernel_param_0];
	ld.param.u32 	%r9, [compute_forces_kernel_param_1];
	ld.param.f32 	%f76, [compute_forces_kernel_param_2];
	ld.param.f32 	%f78, [compute_forces_kernel_param_4];
	ld.param.f32 	%f80, [compute_forces_kernel_param_6];
	ld.param.f32 	%f81, [compute_forces_kernel_param_7];
	cvta.to.global.u64 	%rd1, %rd6;
	mov.u32 	%r10, %ctaid.x;
	mov.u32 	%r11, %ntid.x;
	mov.u32 	%r12, %tid.x;
	mad.lo.s32 	%r1, %r10, %r11, %r12;
	setp.ge.s32 	%p1, %r1, %r9;
	@%p1 bra 	$L__BB0_22;
	mul.wide.s32 	%rd7, %r1, 24;
	add.s64 	%rd2, %rd1, %rd7;
	ld.global.f32 	%f1, [%rd2];
	ld.global.f32 	%f2, [%rd2+4];
	ld.global.f32 	%f3, [%rd2+8];
	ld.global.f32 	%f4, [%rd2+12];
	ld.global.f32 	%f5, [%rd2+16];
	ld.global.f32 	%f6, [%rd2+20];
	setp.lt.s32 	%p2, %r9, 1;
	mov.f32 	%f146, 0f00000000;
	mov.f32 	%f147, %f146;
	mov.f32 	%f148, %f146;
	@%p2 bra 	$L__BB0_18;
	setp.eq.s32 	%p3, %r9, 1;
	mov.f32 	%f148, 0f00000000;
	mov.b32 	%r22, 0;
	mov.f32 	%f147, %f148;
	mov.f32 	%f146, %f148;
	@%p3 bra 	$L__BB0_13;
	add.s64 	%rd14, %rd1, 32;
	neg.s32 	%r20, %r1;
	mov.f32 	%f148, 0f00000000;
	mov.b32 	%r21, 0;
$L__BB0_4:
	setp.eq.s32 	%p4, %r20, 0;
	@%p4 bra 	$L__BB0_8;
	ld.global.f32 	%f86, [%rd14+-32];
	ld.global.f32 	%f87, [%rd14+-28];
	ld.global.f32 	%f88, [%rd14+-24];
	sub.f32 	%f10, %f86, %f1;
	sub.f32 	%f11, %f87, %f2;
	sub.f32 	%f12, %f88, %f3;
	mul.f32 	%f89, %f11, %f11;
	fma.rn.f32 	%f90, %f10, %f10, %f89;
	fma.rn.f32 	%f91, %f12, %f12, %f90;
	sqrt.rn.f32 	%f13, %f91;
	setp.leu.f32 	%p5, %f13, 0f38D1B717;
	@%p5 bra 	$L__BB0_8;
	div.rn.f32 	%f14, %f10, %f13;
	div.rn.f32 	%f15, %f11, %f13;
	div.rn.f32 	%f16, %f12, %f13;
	add.f32 	%f92, %f13, 0fBF800000;
	mul.f32 	%f93, %f76, %f92;
	fma.rn.f32 	%f146, %f14, %f93, %f146;
	fma.rn.f32 	%f147, %f15, %f93, %f147;
	fma.rn.f32 	%f148, %f16, %f93, %f148;
	setp.geu.f32 	%p6, %f13, %f80;
	@%p6 bra 	$L__BB0_8;
	mul.f32 	%f94, %f13, %f13;
	div.rn.f32 	%f95, %f78, %f94;
	mul.f32 	%f96, %f14, %f95;
	sub.f32 	%f146, %f146, %f96;
	mul.f32 	%f97, %f15, %f95;
	sub.f32 	%f147, %f147, %f97;
	mul.f32 	%f98, %f16, %f95;
	sub.f32 	%f148, %f148, %f98;
$L__BB0_8:
	add.s32 	%r15, %r21, 1;
	setp.eq.s32 	%p7, %r15, %r1;
	@%p7 bra 	$L__BB0_12;
	ld.global.f32 	%f99, [%rd14+-8];
	ld.global.f32 	%f100, [%rd14+-4];
	ld.global.f32 	%f101, [%rd14];
	sub.f32 	%f26, %f99, %f1;
	sub.f32 	%f27, %f100, %f2;
	sub.f32 	%f28, %f101, %f3;
	mul.f32 	%f102, %f27, %f27;
	fma.rn.f32 	%f103, %f26, %f26, %f102;
	fma.rn.f32 	%f104, %f28, %f28, %f103;
	sqrt.rn.f32 	%f29, %f104;
	setp.leu.f32 	%p8, %f29, 0f38D1B717;
	@%p8 bra 	$L__BB0_12;
	div.rn.f32 	%f30, %f26, %f29;
	div.rn.f32 	%f31, %f27, %f29;
	div.rn.f32 	%f32, %f28, %f29;
	add.f32 	%f105, %f29, 0fBF800000;
	mul.f32 	%f106, %f76, %f105;
	fma.rn.f32 	%f146, %f30, %f106, %f146;
	fma.rn.f32 	%f147, %f31, %f106, %f147;
	fma.rn.f32 	%f148, %f32, %f106, %f148;
	setp.geu.f32 	%p9, %f29, %f80;
	@%p9 bra 	$L__BB0_12;
	mul.f32 	%f107, %f29, %f29;
	div.rn.f32 	%f108, %f78, %f107;
	mul.f32 	%f109, %f30, %f108;
	sub.f32 	%f146, %f146, %f109;
	mul.f32 	%f110, %f31, %f108;
	sub.f32 	%f147, %f147, %f110;
	mul.f32 	%f111, %f32, %f108;
	sub.f32 	%f148, %f148, %f111;
$L__BB0_12:
	add.s32 	%r21, %r21, 2;
	add.s64 	%rd14, %rd14, 48;
	add.s32 	%r20, %r20, 2;
	and.b32  	%r22, %r9, 2147483646;
	setp.ne.s32 	%p10, %r21, %r22;
	@%p10 bra 	$L__BB0_4;
$L__BB0_13:
	and.b32  	%r16, %r9, 1;
	setp.eq.b32 	%p11, %r16, 1;
	not.pred 	%p12, %p11;
	@%p12 bra 	$L__BB0_18;
	setp.eq.s32 	%p13, %r22, %r1;
	@%p13 bra 	$L__BB0_18;
	mul.wide.u32 	%rd8, %r22, 24;
	add.s64 	%rd9, %rd1, %rd8;
	ld.global.f32 	%f112, [%rd9];
	ld.global.f32 	%f113, [%rd9+4];
	ld.global.f32 	%f114, [%rd9+8];
	sub.f32 	%f48, %f112, %f1;
	sub.f32 	%f49, %f113, %f2;
	sub.f32 	%f50, %f114, %f3;
	mul.f32 	%f115, %f49, %f49;
	fma.rn.f32 	%f116, %f48, %f48, %f115;
	fma.rn.f32 	%f117, %f50, %f50, %f116;
	sqrt.rn.f32 	%f51, %f117;
	setp.leu.f32 	%p14, %f51, 0f38D1B717;
	@%p14 bra 	$L__BB0_18;
	div.rn.f32 	%f52, %f48, %f51;
	div.rn.f32 	%f53, %f49, %f51;
	div.rn.f32 	%f54, %f50, %f51;
	add.f32 	%f118, %f51, 0fBF800000;
	mul.f32 	%f119, %f76, %f118;
	fma.rn.f32 	%f146, %f52, %f119, %f146;
	fma.rn.f32 	%f147, %f53, %f119, %f147;
	fma.rn.f32 	%f148, %f54, %f119, %f148;
	setp.geu.f32 	%p15, %f51, %f80;
	@%p15 bra 	$L__BB0_18;
	mul.f32 	%f120, %f51, %f51;
	div.rn.f32 	%f121, %f78, %f120;
	mul.f32 	%f122, %f52, %f121;
	sub.f32 	%f146, %f146, %f122;
	mul.f32 	%f123, %f53, %f121;
	sub.f32 	%f147, %f147, %f123;
	mul.f32 	%f124, %f54, %f121;
	sub.f32 	%f148, %f148, %f124;
$L__BB0_18:
	ld.param.f32 	%f139, [compute_forces_kernel_param_5];
	ld.param.f32 	%f138, [compute_forces_kernel_param_3];
	mov.f32 	%f125, 0f3F800000;
	sub.f32 	%f126, %f125, %f138;
	mul.f32 	%f127, %f139, %f146;
	fma.rn.f32 	%f64, %f126, %f4, %f127;
	mul.f32 	%f128, %f139, %f147;
	fma.rn.f32 	%f65, %f126, %f5, %f128;
	mul.f32 	%f129, %f139, %f148;
	fma.rn.f32 	%f66, %f126, %f6, %f129;
	fma.rn.f32 	%f158, %f139, %f64, %f1;
	fma.rn.f32 	%f159, %f139, %f65, %f2;
	fma.rn.f32 	%f160, %f139, %f66, %f3;
	setp.leu.f32 	%p16, %f81, 0f00000000;
	@%p16 bra 	$L__BB0_20;
	neg.f32 	%f130, %f81;
	min.f32 	%f131, %f81, %f158;
	max.f32 	%f158, %f130, %f131;
	min.f32 	%f132, %f81, %f159;
	max.f32 	%f159, %f130, %f132;
	min.f32 	%f133, %f81, %f160;
	max.f32 	%f160, %f130, %f133;
$L__BB0_20:
	st.global.f32 	[%rd2], %f158;
	st.global.f32 	[%rd2+4], %f159;
	st.global.f32 	[%rd2+8], %f160;
	st.global.f32 	[%rd2+12], %f64;
	st.global.f32 	[%rd2+16], %f65;
	st.global.f32 	[%rd2+20], %f66;
	setp.ne.s32 	%p17, %r1, 0;
	@%p17 bra 	$L__BB0_22;
	add.u64 	%rd10, %SP, 0;
	add.u64 	%rd11, %SPL, 0;
	mul.f32 	%f134, %f147, %f147;
	fma.rn.f32 	%f135, %f146, %f146, %f134;
	fma.rn.f32 	%f136, %f148, %f148, %f135;
	sqrt.rn.f32 	%f137, %f136;
	cvt.f64.f32 	%fd1, %f137;
	cvt.f64.f32 	%fd2, %f158;
	cvt.f64.f32 	%fd3, %f159;
	cvt.f64.f32 	%fd4, %f160;
	cvt.f64.f32 	%fd5, %f64;
	cvt.f64.f32 	%fd6, %f65;
	cvt.f64.f32 	%fd7, %f66;
	mov.b32 	%r17, 0;
	st.local.u32 	[%rd11], %r17;
	st.local.f64 	[%rd11+8], %fd1;
	st.local.v2.f64 	[%rd11+16], {%fd2, %fd3};
	st.local.v2.f64 	[%rd11+32], {%fd4, %fd5};
	st.local.v2.f64 	[%rd11+48], {%fd6, %fd7};
	mov.u64 	%rd12, $str;
	cvta.global.u64 	%rd13, %rd12;
	{ // callseq 0, 0
	.param .b64 param0;
	st.param.b64 	[param0], %rd13;
	.param .b64 param1;
	st.param.b64 	[param1], %rd10;
	.param .b32 retval0;
	call.uni (retval0), 
	vprintf, 
	(
	param0, 
	param1
	);
	ld.param.b32 	%r18, [retval0];
	} // callseq 0
$L__BB0_22:
	ret;

}


// ===== COMPILED SASS (sm_100) =====

	.target	sm_100

	.elftype	@"ET_EXEC"


//--------------------- .note.nv.tkinfo           --------------------------
	.section	.note.nv.tkinfo,"",@"SHT_NOTE"
	.sectionflags	@"SHF_NOTE_NV_TKINFO"
	.tkinfo
        /*0018*/ 	.word	0x00000002
        /*0030*/ 	.string	""
        /*0030*/ 	.string	"ptxas"
        /*0030*/ 	.string	"Cuda compilation tools, release 13.0, V13.0.88"
        /*0030*/ 	.string	"Build cuda_13.0.r13.0/compiler.36424714_0"
        /*0030*/ 	.string	"-arch sm_100 -m 64 "



//--------------------- .note.nv.cuinfo           --------------------------
	.section	.note.nv.cuinfo,"",@"SHT_NOTE"
	.sectionflags	@"SHF_NOTE_NV_CUINFO"
        /*0018*/ 	.short	0x0002
        /*001a*/ 	.short	0x0064
        /*001c*/ 	.short	0x0082
	.zero		2


//--------------------- .nv.info                  --------------------------
	.section	.nv.info,"",@"SHT_CUDA_INFO"
	.align	4


	//----- nvinfo : EIATTR_REGCOUNT
	.align		4
        /*0000*/ 	.byte	0x04, 0x2f
        /*0002*/ 	.short	(.L_2 - .L_1)
	.align		4
.L_1:
        /*0004*/ 	.word	index@(compute_forces_kernel)
        /*0008*/ 	.word	0x00000022


	//----- nvinfo : EIATTR_FRAME_SIZE
	.align		4
.L_2:
        /*000c*/ 	.byte	0x04, 0x11
        /*000e*/ 	.short	(.L_4 - .L_3)
	.align		4
.L_3:
        /*0010*/ 	.word	index@($__internal_1_$__cuda_sm3x_div_rn_noftz_f32_slowpath)
        /*0014*/ 	.word	0x00000040


	//----- nvinfo : EIATTR_FRAME_SIZE
	.align		4
.L_4:
        /*0018*/ 	.byte	0x04, 0x11
        /*001a*/ 	.short	(.L_6 - .L_5)
	.align		4
.L_5:
        /*001c*/ 	.word	index@($__internal_0_$__cuda_sm20_sqrt_rn_f32_slowpath)
        /*0020*/ 	.word	0x00000040


	//----- nvinfo : EIATTR_FRAME_SIZE
	.align		4
.L_6:
        /*0024*/ 	.byte	0x04, 0x11
        /*0026*/ 	.short	(.L_8 - .L_7)
	.align		4
.L_7:
        /*0028*/ 	.word	index@(compute_forces_kernel)
        /*002c*/ 	.word	0x00000040


	//----- nvinfo : EIATTR_MIN_STACK_SIZE
	.align		4
.L_8:
        /*0030*/ 	.byte	0x04, 0x12
        /*0032*/ 	.short	(.L_10 - .L_9)
	.align		4
.L_9:
        /*0034*/ 	.word	index@(compute_forces_kernel)
        /*0038*/ 	.word	0x00000040
.L_10:


//--------------------- .nv.compat                --------------------------
	.section	.nv.compat,"",@"SHT_CUDA_COMPAT_INFO"
	.align	4
        /*0000*/ 	.byte	0x02, 0x09, 0x00, 0x00, 0x02, 0x02, 0x01, 0x00, 0x02, 0x05, 0x05, 0x00, 0x03, 0x07, 0x01, 0x01
        /*0010*/ 	.byte	0x02, 0x03, 0x00, 0x00, 0x02, 0x06, 0x01, 0x00, 0x04, 0x0b, 0x08, 0x00, 0x01, 0x00, 0x00, 0x00
        /*0020*/ 	.byte	0x00, 0x00, 0x00, 0x00


//--------------------- .nv.info.compute_forces_kernel --------------------------
	.section	.nv.info.compute_forces_kernel,"",@"SHT_CUDA_INFO"
	.sectionflags	@""
	.align	4


	//----- nvinfo : EIATTR_CUDA_API_VERSION
	.align		4
        /*0000*/ 	.byte	0x04, 0x37
        /*0002*/ 	.short	(.L_12 - .L_11)
.L_11:
        /*0004*/ 	.word	0x00000082


	//----- nvinfo : EIATTR_KPARAM_INFO
	.align		4
.L_12:
        /*0008*/ 	.byte	0x04, 0x17
        /*000a*/ 	.short	(.L_14 - .L_13)
.L_13:
        /*000c*/ 	.word	0x00000000
        /*0010*/ 	.short	0x0007
        /*0012*/ 	.short	0x0020
        /*0014*/ 	.byte	0x00, 0xf0, 0x11, 0x00


	//----- nvinfo : EIATTR_KPARAM_INFO
	.align		4
.L_14:
        /*0018*/ 	.byte	0x04, 0x17
        /*001a*/ 	.short	(.L_16 - .L_15)
.L_15:
        /*001c*/ 	.word	0x00000000
        /*0020*/ 	.short	0x0006
        /*0022*/ 	.short	0x001c
        /*0024*/ 	.byte	0x00, 0xf0, 0x11, 0x00


	//----- nvinfo : EIATTR_KPARAM_INFO
	.align		4
.L_16:
        /*0028*/ 	.byte	0x04, 0x17
        /*002a*/ 	.short	(.L_18 - .L_17)
.L_17:
        /*002c*/ 	.word	0x00000000
        /*0030*/ 	.short	0x0005
        /*0032*/ 	.short	0x0018
        /*0034*/ 	.byte	0x00, 0xf0, 0x11, 0x00


	//----- nvinfo : EIATTR_KPARAM_INFO
	.align		4
.L_18:
        /*0038*/ 	.byte	0x04, 0x17
        /*003a*/ 	.short	(.L_20 - .L_19)
.L_19:
        /*003c*/ 	.word	0x00000000
        /*0040*/ 	.short	0x0004
        /*0042*/ 	.short	0x0014
        /*0044*/ 	.byte	0x00, 0xf0, 0x11, 0x00


	//----- nvinfo : EIATTR_KPARAM_INFO
	.align		4
.L_20:
        /*0048*/ 	.byte	0x04, 0x17
        /*004a*/ 	.short	(.L_22 - .L_21)
.L_21:
        /*004c*/ 	.word	0x00000000
        /*0050*/ 	.short	0x0003
        /*0052*/ 	.short	0x0010
        /*0054*/ 	.byte	0x00, 0xf0, 0x11, 0x00


	//----- nvinfo : EIATTR_KPARAM_INFO
	.align		4
.L_22:
        /*0058*/ 	.byte	0x04, 0x17
        /*005a*/ 	.short	(.L_24 - .L_23)
.L_23:
        /*005c*/ 	.word	0x00000000
        /*0060*/ 	.short	0x0002
        /*0062*/ 	.short	0x000c
        /*0064*/ 	.byte	0x00, 0xf0, 0x11, 0x00


	//----- nvinfo : EIATTR_KPARAM_INFO
	.align		4
.L_24:
        /*0068*/ 	.byte	0x04, 0x17
        /*006a*/ 	.short	(.L_26 - .L_25)
.L_25:
        /*006c*/ 	.word	0x00000000
        /*0070*/ 	.short	0x0001
        /*0072*/ 	.short	0x0008
        /*0074*/ 	.byte	0x00, 0xf0, 0x11, 0x00


	//----- nvinfo : EIATTR_KPARAM_INFO
	.align		4
.L_26:
        /*0078*/ 	.byte	0x04, 0x17
        /*007a*/ 	.short	(.L_28 - .L_27)
.L_27:
        /*007c*/ 	.word	0x00000000
        /*0080*/ 	.short	0x0000
        /*0082*/ 	.short	0x0000
        /*0084*/ 	.byte	0x00, 0xf5, 0x21, 0x00


	//----- nvinfo : EIATTR_SPARSE_MMA_MASK
	.align		4
.L_28:
        /*0088*/ 	.byte	0x03, 0x50
        /*008a*/ 	.short	0x0000


	//----- nvinfo : EIATTR_MAXREG_COUNT
	.align		4
        /*008c*/ 	.byte	0x03, 0x1b
        /*008e*/ 	.short	0x00ff


	//----- nvinfo : EIATTR_EXTERNS
	.align		4
        /*0090*/ 	.byte	0x04, 0x0f
        /*0092*/ 	.short	(.L_30 - .L_29)


	//   ....[0]....
	.align		4
.L_29:
        /*0094*/ 	.word	index@(vprintf)


	//----- nvinfo : EIATTR_MERCURY_ISA_VERSION
	.align		4
.L_30:
        /*0098*/ 	.byte	0x03, 0x5f
        /*009a*/ 	.short	0x0101


	//----- nvinfo : EIATTR_VRC_CTA_INIT_COUNT
	.align		4
        /*009c*/ 	.byte	0x02, 0x4a
	.zero		1
	.zero		1


	//----- nvinfo : EIATTR_SYSCALL_OFFSETS
	.align		4
        /*00a0*/ 	.byte	0x04, 0x46
        /*00a2*/ 	.short	(.L_32 - .L_31)


	//   ....[0]....
.L_31:
        /*00a4*/ 	.word	0x00001af0


	//----- nvinfo : EIATTR_EXIT_INSTR_OFFSETS
	.align		4
.L_32:
        /*00a8*/ 	.byte	0x04, 0x1c
        /*00aa*/ 	.short	(.L_34 - .L_33)


	//   ....[0]....
.L_33:
        /*00ac*/ 	.word	0x000000d0


	//   ....[1]....
        /*00b0*/ 	.word	0x000018b0


	//   ....[2]....
        /*00b4*/ 	.word	0x00001b00


	//----- nvinfo : EIATTR_CRS_STACK_SIZE
	.align		4
.L_34:
        /*00b8*/ 	.byte	0x04, 0x1e
        /*00ba*/ 	.short	(.L_36 - .L_35)
.L_35:
        /*00bc*/ 	.word	0x00000000


	//----- nvinfo : EIATTR_CBANK_PARAM_SIZE
	.align		4
.L_36:
        /*00c0*/ 	.byte	0x03, 0x19
        /*00c2*/ 	.short	0x0024


	//----- nvinfo : EIATTR_PARAM_CBANK
	.align		4
        /*00c4*/ 	.byte	0x04, 0x0a
        /*00c6*/ 	.short	(.L_38 - .L_37)
	.align		4
.L_37:
        /*00c8*/ 	.word	index@(.nv.constant0.compute_forces_kernel)
        /*00cc*/ 	.short	0x0380
        /*00ce*/ 	.short	0x0024


	//----- nvinfo : EIATTR_SW_WAR
	.align		4
.L_38:
        /*00d0*/ 	.byte	0x04, 0x36
        /*00d2*/ 	.short	(.L_40 - .L_39)
.L_39:
        /*00d4*/ 	.word	0x00000008
.L_40:


//--------------------- .nv.callgraph             --------------------------
	.section	.nv.callgraph,"",@"SHT_CUDA_CALLGRAPH"
	.align	4
	.sectionentsize	8
	.align		4
        /*0000*/ 	.word	0x00000000
	.align		4
        /*0004*/ 	.word	0xffffffff
	.align		4
        /*0008*/ 	.word	index@(compute_forces_kernel)
	.align		4
        /*000c*/ 	.word	index@(vprintf)
	.align		4
        /*0010*/ 	.word	0x00000000
	.align		4
        /*0014*/ 	.word	0xfffffffe
	.align		4
        /*0018*/ 	.word	0x00000000
	.align		4
        /*001c*/ 	.word	0xfffffffd
	.align		4
        /*0020*/ 	.word	0x00000000
	.align		4
        /*0024*/ 	.word	0xfffffffc


//--------------------- .nv.constant4             --------------------------
	.section	.nv.constant4,"a",@progbits
	.align	8
	.align		8
.nv.constant4:
        /*0000*/ 	.dword	vprintf
	.align		8
        /*0008*/ 	.dword	$str


//--------------------- .text.compute_forces_kernel --------------------------
	.section	.text.compute_forces_kernel,"ax",@progbits
	.align	128
        .global         compute_forces_kernel
        .type           compute_forces_kernel,@function
        .size           compute_forces_kernel,(.L_x_59 - compute_forces_kernel)
        .other          compute_forces_kernel,@"STO_CUDA_ENTRY STV_DEFAULT"
compute_forces_kernel:
.text.compute_forces_kernel:
[----:B------:R-:W0:Y:S01]  /*0000*/  LDC R1, c[0x0][0x37c] ;  /* 0x0000df00ff017b82 */ /* 0x000e220000000800 */
[----:B------:R-:W1:Y:S01]  /*0010*/  S2R R0, SR_TID.X ;  /* 0x0000000000007919 */ /* 0x000e620000002100 */
[----:B------:R-:W2:Y:S06]  /*0020*/  LDCU UR5, c[0x0][0x2fc] ;  /* 0x00005f80ff0577ac */ /* 0x000eac0008000800 */
[----:B------:R-:W1:Y:S01]  /*0030*/  S2UR UR6, SR_CTAID.X ;  /* 0x00000000000679c3 */ /* 0x000e620000002500 */
[----:B0-----:R-:W-:Y:S01]  /*0040*/  IADD3 R1, PT, PT, R1, -0x40, RZ ;  /* 0xffffffc001017810 */ /* 0x001fe20007ffe0ff */
[----:B------:R-:W0:Y:S01]  /*0050*/  LDCU UR7, c[0x0][0x388] ;  /* 0x00007100ff0777ac */ /* 0x000e220008000800 */
[----:B------:R-:W3:Y:S05]  /*0060*/  LDCU UR4, c[0x0][0x2f8] ;  /* 0x00005f00ff0477ac */ /* 0x000eea0008000800 */
[----:B------:R-:W1:Y:S01]  /*0070*/  LDC R17, c[0x0][0x360] ;  /* 0x0000d800ff117b82 */ /* 0x000e620000000800 */
[----:B0-----:R-:W-:-:S02]  /*0080*/  MOV R2, UR7 ;  /* 0x0000000700027c02 */ /* 0x001fc40008000f00 */
[----:B---3--:R-:W-:-:S04]  /*0090*/  IADD3 R6, P1, PT, R1, UR4, RZ ;  /* 0x0000000401067c10 */ /* 0x008fc8000ff3e0ff */
[----:B--2---:R-:W-:Y:S01]  /*00a0*/  IADD3.X R7, PT, PT, RZ, UR5, RZ, P1, !PT ;  /* 0x00000005ff077c10 */ /* 0x004fe20008ffe4ff */
[----:B-1----:R-:W-:-:S05]  /*00b0*/  IMAD R17, R17, UR6, R0 ;  /* 0x0000000611117c24 */ /* 0x002fca000f8e0200 */
[----:B------:R-:W-:-:S13]  /*00c0*/  ISETP.GE.AND P0, PT, R17, R2, PT ;  /* 0x000000021100720c */ /* 0x000fda0003f06270 */
[----:B------:R-:W-:Y:S05]  /*00d0*/  @P0 EXIT ;  /* 0x000000000000094d */ /* 0x000fea0003800000 */
[----:B------:R-:W0:Y:S01]  /*00e0*/  LDC.64 R8, c[0x0][0x380] ;  /* 0x0000e000ff087b82 */ /* 0x000e220000000a00 */
[----:B------:R-:W1:Y:S01]  /*00f0*/  LDCU.64 UR6, c[0x0][0x358] ;  /* 0x00006b00ff0677ac */ /* 0x000e620008000a00 */
[----:B0-----:R-:W-:-:S05]  /*0100*/  IMAD.WIDE R8, R17, 0x18, R8 ;  /* 0x0000001811087825 */ /* 0x001fca00078e0208 */
[----:B-1----:R0:W5:Y:S04]  /*0110*/  LDG.E R16, desc[UR6][R8.64] ;  /* 0x0000000608107981 */ /* 0x002168000c1e1900 */
[----:B------:R0:W5:Y:S04]  /*0120*/  LDG.E R14, desc[UR6][R8.64+0x4] ;  /* 0x00000406080e7981 */ /* 0x000168000c1e1900 */
[----:B------:R0:W5:Y:S04]  /*0130*/  LDG.E R15, desc[UR6][R8.64+0x8] ;  /* 0x00000806080f7981 */ /* 0x000168000c1e1900 */
[----:B------:R0:W5:Y:S04]  /*0140*/  LDG.E R20, desc[UR6][R8.64+0xc] ;  /* 0x00000c0608147981 */ /* 0x000168000c1e1900 */
[----:B------:R0:W5:Y:S04]  /*0150*/  LDG.E R19, desc[UR6][R8.64+0x10] ;  /* 0x0000100608137981 */ /* 0x000168000c1e1900 */
[----:B------:R0:W5:Y:S01]  /*0160*/  LDG.E R18, desc[UR6][R8.64+0x14] ;  /* 0x0000140608127981 */ /* 0x000162000c1e1900 */
[----:B------:R-:W-:Y:S01]  /*0170*/  ISETP.GE.AND P0, PT, R2, 0x1, PT ;  /* 0x000000010200780c */ /* 0x000fe20003f06270 */
[----:B------:R-:W-:Y:S01]  /*0180*/  HFMA2 R21, -RZ, RZ, 0, 0 ;  /* 0x00000000ff157431 */ /* 0x000fe200000001ff */
[----:B------:R-:W-:-:S11]  /*0190*/  CS2R R22, SRZ ;  /* 0x0000000000167805 */ /* 0x000fd6000001ff00 */
[----:B0-----:R-:W-:Y:S05]  /*01a0*/  @!P0 BRA `(.L_x_0) ;  /* 0x0000001400548947 */ /* 0x001fea0003800000 */
[----:B------:R-:W-:Y:S01]  /*01b0*/  ISETP.NE.AND P0, PT, R2, 0x1, PT ;  /* 0x000000010200780c */ /* 0x000fe20003f05270 */
[----:B------:R-:W-:Y:S01]  /*01c0*/  IMAD.MOV.U32 R0, RZ, RZ, RZ ;  /* 0x000000ffff007224 */ /* 0x000fe200078e00ff */
[----:B------:R-:W-:Y:S02]  /*01d0*/  MOV R21, RZ ;  /* 0x000000ff00157202 */ /* 0x000fe40000000f00 */
[----:B------:R-:W-:-:S09]  /*01e0*/  CS2R R22, SRZ ;  /* 0x0000000000167805 */ /* 0x000fd2000001ff00 */
[----:B------:R-:W-:Y:S05]  /*01f0*/  @!P0 BRA `(.L_x_1) ;  /* 0x0000000c00888947 */ /* 0x000fea0003800000 */
[----:B------:R-:W0:Y:S01]  /*0200*/  LDCU.64 UR4, c[0x0][0x380] ;  /* 0x00007000ff0477ac */ /* 0x000e220008000a00 */
[----:B------:R-:W-:Y:S02]  /*0210*/  IADD3 R27, PT, PT, -R17, RZ, RZ ;  /* 0x000000ff111b7210 */ /* 0x000fe40007ffe1ff */
[----:B------:R-:W-:Y:S01]  /*0220*/  MOV R21, RZ ;  /* 0x000000ff00157202 */ /* 0x000fe20000000f00 */
[----:B------:R-:W1:Y:S01]  /*0230*/  LDCU UR8, c[0x0][0x38c] ;  /* 0x00007180ff0877ac */ /* 0x000e620008000800 */
[----:B------:R-:W2:Y:S01]  /*0240*/  LDCU UR9, c[0x0][0x39c] ;  /* 0x00007380ff0977ac */ /* 0x000ea20008000800 */
[----:B------:R-:W3:Y:S01]  /*0250*/  LDCU UR10, c[0x0][0x394] ;  /* 0x00007280ff0a77ac */ /* 0x000ee20008000800 */
[----:B0-----:R-:W-:-:S04]  /*0260*/  UIADD3 UR4, UP0, UPT, UR4, 0x20, URZ ;  /* 0x0000002004047890 */ /* 0x001fc8000ff1e0ff */
[----:B------:R-:W-:Y:S02]  /*0270*/  UIADD3.X UR5, UPT, UPT, URZ, UR5, URZ, UP0, !UPT ;  /* 0x00000005ff057290 */ /* 0x000fe400087fe4ff */
[----:B------:R-:W-:Y:S01]  /*0280*/  MOV R10, UR4 ;  /* 0x00000004000a7c02 */ /* 0x000fe20008000f00 */
[----:B------:R-:W-:-:S03]  /*0290*/  UMOV UR4, URZ ;  /* 0x000000ff00047c82 */ /* 0x000fc60008000000 */
[----:B-123--:R-:W-:-:S07]  /*02a0*/  MOV R11, UR5 ;  /* 0x00000005000b7c02 */ /* 0x00efce0008000f00 */
.L_x_28:
[----:B------:R-:W-:Y:S01]  /*02b0*/  ISETP.NE.AND P0, PT, R27, RZ, PT ;  /* 0x000000ff1b00720c */ /* 0x000fe20003f05270 */
[----:B------:R-:W-:-:S12]  /*02c0*/  BSSY.RECONVERGENT B2, `(.L_x_2) ;  /* 0x0000065000027945 */ /* 0x000fd80003800200 */
[----:B------:R-:W-:Y:S05]  /*02d0*/  @!P0 BRA `(.L_x_3) ;  /* 0x00000004008c8947 */ /* 0x000fea0003800000 */
[----:B------:R-:W2:Y:S04]  /*02e0*/  LDG.E R5, desc[UR6][R10.64+-0x1c] ;  /* 0xffffe4060a057981 */ /* 0x000ea8000c1e1900 */
[----:B------:R-:W3:Y:S04]  /*02f0*/  LDG.E R3, desc[UR6][R10.64+-0x20] ;  /* 0xffffe0060a037981 */ /* 0x000ee8000c1e1900 */
[----:B------:R-:W4:Y:S01]  /*0300*/  LDG.E R0, desc[UR6][R10.64+-0x18] ;  /* 0xffffe8060a007981 */ /* 0x000f22000c1e1900 */
[----:B------:R-:W-:Y:S01]  /*0310*/  BSSY.RECONVERGENT B0, `(.L_x_4) ;  /* 0x0000014000007945 */ /* 0x000fe20003800200 */
[----:B--2--5:R-:W-:Y:S01]  /*0320*/  FADD R2, -R14, R5 ;  /* 0x000000050e027221 */ /* 0x024fe20000000100 */
[----:B---3--:R-:W-:-:S03]  /*0330*/  FADD R4, -R16, R3 ;  /* 0x0000000310047221 */ /* 0x008fc60000000100 */
[----:B------:R-:W-:Y:S01]  /*0340*/  FMUL R3, R2, R2 ;  /* 0x0000000202037220 */ /* 0x000fe20000400000 */
[----:B----4-:R-:W-:-:S03]  /*0350*/  FADD R0, -R15, R0 ;  /* 0x000000000f007221 */ /* 0x010fc60000000100 */
[----:B------:R-:W-:-:S04]  /*0360*/  FFMA R3, R4, R4, R3 ;  /* 0x0000000404037223 */ /* 0x000fc80000000003 */
[----:B------:R-:W-:-:S04]  /*0370*/  FFMA R12, R0, R0, R3 ;  /* 0x00000000000c7223 */ /* 0x000fc80000000003 */
[----:B------:R-:W-:Y:S01]  /*0380*/  VIADD R3, R12, 0xf3000000 ;  /* 0xf30000000c037836 */ /* 0x000fe20000000000 */
[----:B------:R0:W1:Y:S04]  /*0390*/  MUFU.RSQ R5, R12 ;  /* 0x0000000c00057308 */ /* 0x0000680000001400 */
[----:B------:R-:W-:-:S13]  /*03a0*/  ISETP.GT.U32.AND P0, PT, R3, 0x727fffff, PT ;  /* 0x727fffff0300780c */ /* 0x000fda0003f04070 */
[----:B01----:R-:W-:Y:S05]  /*03b0*/  @!P0 BRA `(.L_x_5) ;  /* 0x0000000000148947 */ /* 0x003fea0003800000 */
[----:B------:R-:W-:Y:S02]  /*03c0*/  MOV R3, R12 ;  /* 0x0000000c00037202 */ /* 0x000fe40000000f00 */
[----:B------:R-:W-:-:S07]  /*03d0*/  MOV R28, 0x3f0 ;  /* 0x000003f0001c7802 */ /* 0x000fce0000000f00 */
[----:B------:R-:W-:Y:S05]  /*03e0*/  CALL.REL.NOINC `($__internal_0_$__cuda_sm20_sqrt_rn_f32_slowpath) ;  /* 0x0000001400c87944 */ /* 0x000fea0003c00000 */
[----:B------:R-:W-:Y:S01]  /*03f0*/  MOV R13, R3 ;  /* 0x00000003000d7202 */ /* 0x000fe20000000f00 */
[----:B------:R-:W-:Y:S06]  /*0400*/  BRA `(.L_x_6) ;  /* 0x0000000000107947 */ /* 0x000fec0003800000 */
.L_x_5:
[----:B------:R-:W-:Y:S01]  /*0410*/  FMUL.FTZ R13, R12, R5 ;  /* 0x000000050c0d7220 */ /* 0x000fe20000410000 */
[----:B------:R-:W-:-:S03]  /*0420*/  FMUL.FTZ R3, R5, 0.5 ;  /* 0x3f00000005037820 */ /* 0x000fc60000410000 */
[----:B------:R-:W-:-:S04]  /*0430*/  FFMA R12, -R13, R13, R12 ;  /* 0x0000000d0d0c7223 */ /* 0x000fc8000000010c */
[----:B------:R-:W-:-:S07]  /*0440*/  FFMA R13, R12, R3, R13 ;  /* 0x000000030c0d7223 */ /* 0x000fce000000000d */
.L_x_6:
[----:B------:R-:W-:Y:S05]  /*0450*/  BSYNC.RECONVERGENT B0 ;  /* 0x0000000000007941 */ /* 0x000fea0003800200 */
.L_x_4:
[----:B------:R-:W-:-:S13]  /*0460*/  FSETP.GT.AND P0, PT, R13, 9.9999997473787516356e-05, PT ;  /* 0x38d1b7170d00780b */ /* 0x000fda0003f04000 */
[----:B------:R-:W-:Y:S05]  /*0470*/  @!P0 BRA `(.L_x_3) ;  /* 0x0000000400248947 */ /* 0x000fea0003800000 */
[----:B------:R-:W0:Y:S01]  /*0480*/  MUFU.RCP R12, R13 ;  /* 0x0000000d000c7308 */ /* 0x000e220000001000 */
[----:B------:R-:W-:Y:S07]  /*0490*/  BSSY.RECONVERGENT B3, `(.L_x_7) ;  /* 0x000000d000037945 */ /* 0x000fee0003800200 */
[----:B------:R-:W1:Y:S01]  /*04a0*/  FCHK P0, R4, R13 ;  /* 0x0000000d04007302 */ /* 0x000e620000000000 */
[----:B0-----:R-:W-:-:S04]  /*04b0*/  FFMA R3, R12, -R13, 1 ;  /* 0x3f8000000c037423 */ /* 0x001fc8000000080d */
[----:B------:R-:W-:-:S04]  /*04c0*/  FFMA R3, R12, R3, R12 ;  /* 0x000000030c037223 */ /* 0x000fc8000000000c */
[----:B------:R-:W-:-:S04]  /*04d0*/  FFMA R24, R4, R3, RZ ;  /* 0x0000000304187223 */ /* 0x000fc800000000ff */
[----:B------:R-:W-:-:S04]  /*04e0*/  FFMA R5, R24, -R13, R4 ;  /* 0x8000000d18057223 */ /* 0x000fc80000000004 */
[----:B------:R-:W-:Y:S01]  /*04f0*/  FFMA R24, R3, R5, R24 ;  /* 0x0000000503187223 */ /* 0x000fe20000000018 */
[----:B-1----:R-:W-:Y:S06]  /*0500*/  @!P0 BRA `(.L_x_8) ;  /* 0x0000000000148947 */ /* 0x002fec0003800000 */
[----:B------:R-:W-:Y:S02]  /*0510*/  MOV R3, R4 ;  /* 0x0000000400037202 */ /* 0x000fe40000000f00 */
[----:B------:R-:W-:Y:S02]  /*0520*/  MOV R4, R13 ;  /* 0x0000000d00047202 */ /* 0x000fe40000000f00 */
[----:B------:R-:W-:-:S07]  /*0530*/  MOV R12, 0x550 ;  /* 0x00000550000c7802 */ /* 0x000fce0000000f00 */
[----:B------:R-:W-:Y:S05]  /*0540*/  CALL.REL.NOINC `($__internal_1_$__cuda_sm3x_div_rn_noftz_f32_slowpath) ;  /* 0x0000001400cc7944 */ /* 0x000fea0003c00000 */
[----:B------:R-:W-:-:S07]  /*0550*/  IMAD.MOV.U32 R24, RZ, RZ, R3 ;  /* 0x000000ffff187224 */ /* 0x000fce00078e0003 */
.L_x_8:
[----:B------:R-:W-:Y:S05]  /*0560*/  BSYNC.RECONVERGENT B3 ;  /* 0x0000000000037941 */ /* 0x000fea0003800200 */
.L_x_7:
        /* <DEDUP_REMOVED lines=13> */
[----:B------:R-:W-:-:S07]  /*0640*/  MOV R25, R3 ;  /* 0x0000000300197202 */ /* 0x000fce0000000f00 */
.L_x_10:
[----:B------:R-:W-:Y:S05]  /*0650*/  BSYNC.RECONVERGENT B3 ;  /* 0x0000000000037941 */ /* 0x000fea0003800200 */
.L_x_9:
        /* <DEDUP_REMOVED lines=14> */
.L_x_12:
[----:B------:R-:W-:Y:S05]  /*0740*/  BSYNC.RECONVERGENT B3 ;  /* 0x0000000000037941 */ /* 0x000fea0003800200 */
.L_x_11:
[C---:B------:R-:W-:Y:S01]  /*0750*/  FSETP.GEU.AND P0, PT, R13.reuse, UR9, PT ;  /* 0x000000090d007c0b */ /* 0x040fe2000bf0e000 */
[----:B------:R-:W-:-:S04]  /*0760*/  FADD R0, R13, -1 ;  /* 0xbf8000000d007421 */ /* 0x000fc80000000000 */
[----:B------:R-:W-:-:S04]  /*0770*/  FMUL R0, R0, UR8 ;  /* 0x0000000800007c20 */ /* 0x000fc80008400000 */
[C---:B------:R-:W-:Y:S01]  /*0780*/  FFMA R23, R0.reuse, R24, R23 ;  /* 0x0000001800177223 */ /* 0x040fe20000000017 */
[C---:B------:R-:W-:Y:S01]  /*0790*/  FFMA R22, R0.reuse, R25, R22 ;  /* 0x0000001900167223 */ /* 0x040fe20000000016 */
[----:B------:R-:W-:Y:S02]  /*07a0*/  FFMA R21, R0, R2, R21 ;  /* 0x0000000200157223 */ /* 0x000fe40000000015 */
[----:B------:R-:W-:Y:S05]  /*07b0*/  @P0 BRA `(.L_x_3) ;  /* 0x0000000000540947 */ /* 0x000fea0003800000 */
[----:B------:R-:W-:Y:S01]  /*07c0*/  FMUL R13, R13, R13 ;  /* 0x0000000d0d0d7220 */ /* 0x000fe20000400000 */
[----:B------:R-:W-:Y:S01]  /*07d0*/  MOV R12, UR10 ;  /* 0x0000000a000c7c02 */ /* 0x000fe20008000f00 */
[----:B------:R-:W-:Y:S02]  /*07e0*/  BSSY.RECONVERGENT B3, `(.L_x_13) ;  /* 0x000000f000037945 */ /* 0x000fe40003800200 */
[----:B------:R-:W0:Y:S08]  /*07f0*/  MUFU.RCP R0, R13 ;  /* 0x0000000d00007308 */ /* 0x000e300000001000 */
[----:B------:R-:W1:Y:S01]  /*0800*/  FCHK P0, R12, R13 ;  /* 0x0000000d0c007302 */ /* 0x000e620000000000 */
[----:B0-----:R-:W-:-:S04]  /*0810*/  FFMA R3, -R13, R0, 1 ;  /* 0x3f8000000d037423 */ /* 0x001fc80000000100 */
[----:B------:R-:W-:-:S04]  /*0820*/  FFMA R0, R0, R3, R0 ;  /* 0x0000000300007223 */ /* 0x000fc80000000000 */
[----:B------:R-:W-:-:S04]  /*0830*/  FFMA R3, R0, UR10, RZ ;  /* 0x0000000a00037c23 */ /* 0x000fc800080000ff */
[----:B------:R-:W-:-:S04]  /*0840*/  FFMA R4, -R13, R3, UR10 ;  /* 0x0000000a0d047e23 */ /* 0x000fc80008000103 */
[----:B------:R-:W-:Y:S01]  /*0850*/  FFMA R0, R0, R4, R3 ;  /* 0x0000000400007223 */ /* 0x000fe20000000003 */
[----:B-1----:R-:W-:Y:S06]  /*0860*/  @!P0 BRA `(.L_x_14) ;  /* 0x0000000000188947 */ /* 0x002fec0003800000 */
[----:B------:R-:W0:Y:S01]  /*0870*/  LDCU UR5, c[0x0][0x394] ;  /* 0x00007280ff0577ac */ /* 0x000e220008000800 */
[----:B------:R-:W-:Y:S02]  /*0880*/  MOV R4, R13 ;  /* 0x0000000d00047202 */ /* 0x000fe40000000f00 */
[----:B------:R-:W-:Y:S02]  /*0890*/  MOV R12, 0x8c0 ;  /* 0x000008c0000c7802 */ /* 0x000fe40000000f00 */
[----:B0-----:R-:W-:-:S07]  /*08a0*/  MOV R3, UR5 ;  /* 0x0000000500037c02 */ /* 0x001fce0008000f00 */
[----:B------:R-:W-:Y:S05]  /*08b0*/  CALL.REL.NOINC `($__internal_1_$__cuda_sm3x_div_rn_noftz_f32_slowpath) ;  /* 0x0000001000f07944 */ /* 0x000fea0003c00000 */
[----:B------:R-:W-:-:S07]  /*08c0*/  MOV R0, R3 ;  /* 0x0000000300007202 */ /* 0x000fce0000000f00 */
.L_x_14:
[----:B------:R-:W-:Y:S05]  /*08d0*/  BSYNC.RECONVERGENT B3 ;  /* 0x0000000000037941 */ /* 0x000fea0003800200 */
.L_x_13:
[C---:B------:R-:W-:Y:S01]  /*08e0*/  FFMA R23, R0.reuse, -R24, R23 ;  /* 0x8000001800177223 */ /* 0x040fe20000000017 */
[C---:B------:R-:W-:Y:S01]  /*08f0*/  FFMA R22, R0.reuse, -R25, R22 ;  /* 0x8000001900167223 */ /* 0x040fe20000000016 */
[----:B------:R-:W-:-:S07]  /*0900*/  FFMA R21, R0, -R2, R21 ;  /* 0x8000000200157223 */ /* 0x000fce0000000015 */
.L_x_3:
[----:B------:R-:W-:Y:S05]  /*0910*/  BSYNC.RECONVERGENT B2 ;  /* 0x0000000000027941 */ /* 0x000fea0003800200 */
.L_x_2:
[----:B------:R-:W-:Y:S01]  /*0920*/  UIADD3 UR5, UPT, UPT, UR4, 0x1, URZ ;  /* 0x0000000104057890 */ /* 0x000fe2000fffe0ff */
[----:B------:R-:W-:Y:S05]  /*0930*/  BSSY.RECONVERGENT B2, `(.L_x_15) ;  /* 0x0000066000027945 */ /* 0x000fea0003800200 */
[----:B------:R-:W-:-:S13]  /*0940*/  ISETP.NE.AND P0, PT, R17, UR5, PT ;  /* 0x0000000511007c0c */ /* 0x000fda000bf05270 */
        /* <DEDUP_REMOVED lines=11> */
[----:B------:R0:W1:Y:S01]  /*0a00*/  MUFU.RSQ R5, R12 ;  /* 0x0000000c00057308 */ /* 0x0000620000001400 */
[----:B------:R-:W-:-:S04]  /*0a10*/  IADD3 R3, PT, PT, R12, -0xd000000, RZ ;  /* 0xf30000000c037810 */ /* 0x000fc80007ffe0ff */
[----:B------:R-:W-:-:S13]  /*0a20*/  ISETP.GT.U32.AND P0, PT, R3, 0x727fffff, PT ;  /* 0x727fffff0300780c */ /* 0x000fda0003f04070 */
[----:B01----:R-:W-:Y:S05]  /*0a30*/  @!P0 BRA `(.L_x_18) ;  /* 0x0000000000148947 */ /* 0x003fea0003800000 */
[----:B------:R-:W-:Y:S01]  /*0a40*/  IMAD.MOV.U32 R3, RZ, RZ, R12 ;  /* 0x000000ffff037224 */ /* 0x000fe200078e000c */
[----:B------:R-:W-:-:S07]  /*0a50*/  MOV R28, 0xa70 ;  /* 0x00000a70001c7802 */ /* 0x000fce0000000f00 */
[----:B------:R-:W-:Y:S05]  /*0a60*/  CALL.REL.NOINC `($__internal_0_$__cuda_sm20_sqrt_rn_f32_slowpath) ;  /* 0x0000001000287944 */ /* 0x000fea0003c00000 */
[----:B------:R-:W-:Y:S01]  /*0a70*/  MOV R13, R3 ;  /* 0x00000003000d7202 */ /* 0x000fe20000000f00 */
[----:B------:R-:W-:Y:S06]  /*0a80*/  BRA `(.L_x_19) ;  /* 0x0000000000107947 */ /* 0x000fec0003800000 */
.L_x_18:
[----:B------:R-:W-:Y:S01]  /*0a90*/  FMUL.FTZ R13, R12, R5 ;  /* 0x000000050c0d7220 */ /* 0x000fe20000410000 */
[----:B------:R-:W-:-:S03]  /*0aa0*/  FMUL.FTZ R3, R5, 0.5 ;  /* 0x3f00000005037820 */ /* 0x000fc60000410000 */
[----:B------:R-:W-:-:S04]  /*0ab0*/  FFMA R12, -R13, R13, R12 ;  /* 0x0000000d0d0c7223 */ /* 0x000fc8000000010c */
[----:B------:R-:W-:-:S07]  /*0ac0*/  FFMA R13, R12, R3, R13 ;  /* 0x000000030c0d7223 */ /* 0x000fce000000000d */
.L_x_19:
[----:B------:R-:W-:Y:S05]  /*0ad0*/  BSYNC.RECONVERGENT B0 ;  /* 0x0000000000007941 */ /* 0x000fea0003800200 */
.L_x_17:
        /* <DEDUP_REMOVED lines=16> */
.L_x_21:
[----:B------:R-:W-:Y:S05]  /*0be0*/  BSYNC.RECONVERGENT B3 ;  /* 0x0000000000037941 */ /* 0x000fea0003800200 */
.L_x_20:
        /* <DEDUP_REMOVED lines=9> */
[----:B------:R-:W-:Y:S01]  /*0c80*/  MOV R3, R2 ;  /* 0x0000000200037202 */ /* 0x000fe20000000f00 */
[----:B------:R-:W-:Y:S01]  /*0c90*/  IMAD.MOV.U32 R4, RZ, RZ, R13 ;  /* 0x000000ffff047224 */ /* 0x000fe200078e000d */
[----:B------:R-:W-:-:S07]  /*0ca0*/  MOV R12, 0xcc0 ;  /* 0x00000cc0000c7802 */ /* 0x000fce0000000f00 */
[----:B------:R-:W-:Y:S05]  /*0cb0*/  CALL.REL.NOINC `($__internal_1_$__cuda_sm3x_div_rn_noftz_f32_slowpath) ;  /* 0x0000000c00f07944 */ /* 0x000fea0003c00000 */
[----:B------:R-:W-:-:S07]  /*0cc0*/  MOV R25, R3 ;  /* 0x0000000300197202 */ /* 0x000fce0000000f00 */
.L_x_23:
[----:B------:R-:W-:Y:S05]  /*0cd0*/  BSYNC.RECONVERGENT B3 ;  /* 0x0000000000037941 */ /* 0x000fea0003800200 */
.L_x_22:
        /* <DEDUP_REMOVED lines=14> */
.L_x_25:
[----:B------:R-:W-:Y:S05]  /*0dc0*/  BSYNC.RECONVERGENT B3 ;  /* 0x0000000000037941 */ /* 0x000fea0003800200 */
.L_x_24:
        /* <DEDUP_REMOVED lines=19> */
[----:B------:R-:W-:Y:S01]  /*0f00*/  IMAD.MOV.U32 R4, RZ, RZ, R13 ;  /* 0x000000ffff047224 */ /* 0x000fe200078e000d */
[----:B------:R-:W-:Y:S02]  /*0f10*/  MOV R12, 0xf40 ;  /* 0x00000f40000c7802 */ /* 0x000fe40000000f00 */
[----:B0-----:R-:W-:-:S07]  /*0f20*/  MOV R3, UR5 ;  /* 0x0000000500037c02 */ /* 0x001fce0008000f00 */
[----:B------:R-:W-:Y:S05]  /*0f30*/  CALL.REL.NOINC `($__internal_1_$__cuda_sm3x_div_rn_noftz_f32_slowpath) ;  /* 0x0000000c00507944 */ /* 0x000fea0003c00000 */
[----:B------:R-:W-:-:S07]  /*0f40*/  MOV R0, R3 ;  /* 0x0000000300007202 */ /* 0x000fce0000000f00 */
.L_x_27:
[----:B------:R-:W-:Y:S05]  /*0f50*/  BSYNC.RECONVERGENT B3 ;  /* 0x0000000000037941 */ /* 0x000fea0003800200 */
.L_x_26:
[C---:B------:R-:W-:Y:S01]  /*0f60*/  FFMA R23, R0.reuse, -R24, R23 ;  /* 0x8000001800177223 */ /* 0x040fe20000000017 */
[C---:B------:R-:W-:Y:S01]  /*0f70*/  FFMA R22, R0.reuse, -R25, R22 ;  /* 0x8000001900167223 */ /* 0x040fe20000000016 */
[----:B------:R-:W-:-:S07]  /*0f80*/  FFMA R21, R0, -R2, R21 ;  /* 0x8000000200157223 */ /* 0x000fce0000000015 */
.L_x_16:
[----:B------:R-:W-:Y:S05]  /*0f90*/  BSYNC.RECONVERGENT B2 ;  /* 0x0000000000027941 */ /* 0x000fea0003800200 */
.L_x_15:
[----:B------:R-:W0:Y:S01]  /*0fa0*/  LDC R2, c[0x0][0x388] ;  /* 0x0000e200ff027b82 */ /* 0x000e220000000800 */
[----:B------:R-:W-:Y:S01]  /*0fb0*/  UIADD3 UR4, UPT, UPT, UR4, 0x2, URZ ;  /* 0x0000000204047890 */ /* 0x000fe2000fffe0ff */
[----:B------:R-:W-:Y:S02]  /*0fc0*/  IADD3 R10, P1, PT, R10, 0x30, RZ ;  /* 0x000000300a0a7810 */ /* 0x000fe40007f3e0ff */
[----:B------:R-:W-:Y:S02]  /*0fd0*/  IADD3 R27, PT, PT, R27, 0x2, RZ ;  /* 0x000000021b1b7810 */ /* 0x000fe40007ffe0ff */
[----:B------:R-:W-:Y:S02]  /*0fe0*/  IADD3.X R11, PT, PT, RZ, R11, RZ, P1, !PT ;  /* 0x0000000bff0b7210 */ /* 0x000fe40000ffe4ff */
[----:B0-----:R-:W-:-:S04]  /*0ff0*/  LOP3.LUT R0, R2, 0x7ffffffe, RZ, 0xc0, !PT ;  /* 0x7ffffffe02007812 */ /* 0x001fc800078ec0ff */
[----:B------:R-:W-:-:S13]  /*1000*/  ISETP.NE.AND P0, PT, R0, UR4, PT ;  /* 0x0000000400007c0c */ /* 0x000fda000bf05270 */
[----:B------:R-:W-:Y:S05]  /*1010*/  @P0 BRA `(.L_x_28) ;  /* 0xfffffff000a40947 */ /* 0x000fea000383ffff */
.L_x_1:
[----:B------:R-:W-:Y:S01]  /*1020*/  LOP3.LUT R2, R2, 0x1, RZ, 0xc0, !PT ;  /* 0x0000000102027812 */ /* 0x000fe200078ec0ff */
[----:B------:R-:W-:Y:S01]  /*1030*/  BSSY.RECONVERGENT B2, `(.L_x_0) ;  /* 0x000006c000027945 */ /* 0x000fe20003800200 */
[----:B------:R-:W-:-:S04]  /*1040*/  ISETP.NE.AND P0, PT, R0, R17, PT ;  /* 0x000000110000720c */ /* 0x000fc80003f05270 */
[----:B------:R-:W-:-:S13]  /*1050*/  ISETP.NE.U32.OR P0, PT, R2, 0x1, !P0 ;  /* 0x000000010200780c */ /* 0x000fda0004705470 */
[----:B------:R-:W-:Y:S05]  /*1060*/  @P0 BRA `(.L_x_29) ;  /* 0x0000000400a00947 */ /* 0x000fea0003800000 */
[----:B------:R-:W0:Y:S02]  /*1070*/  LDC.64 R10, c[0x0][0x380] ;  /* 0x0000e000ff0a7b82 */ /* 0x000e240000000a00 */
[----:B0-----:R-:W-:-:S05]  /*1080*/  IMAD.WIDE.U32 R10, R0, 0x18, R10 ;  /* 0x00000018000a7825 */ /* 0x001fca00078e000a */
        /* <DEDUP_REMOVED lines=19> */
.L_x_31:
[----:B------:R-:W-:Y:S01]  /*11c0*/  FMUL.FTZ R11, R12, R5 ;  /* 0x000000050c0b7220 */ /* 0x000fe20000410000 */
[----:B------:R-:W-:-:S03]  /*11d0*/  FMUL.FTZ R3, R5, 0.5 ;  /* 0x3f00000005037820 */ /* 0x000fc60000410000 */
[----:B------:R-:W-:-:S04]  /*11e0*/  FFMA R10, -R11, R11, R12 ;  /* 0x0000000b0b0a7223 */ /* 0x000fc8000000010c */
[----:B------:R-:W-:-:S07]  /*11f0*/  FFMA R11, R10, R3, R11 ;  /* 0x000000030a0b7223 */ /* 0x000fce000000000b */
.L_x_32:
[----:B------:R-:W-:Y:S05]  /*1200*/  BSYNC.RECONVERGENT B0 ;  /* 0x0000000000007941 */ /* 0x000fea0003800200 */
.L_x_30:
        /* <DEDUP_REMOVED lines=16> */
.L_x_34:
[----:B------:R-:W-:Y:S05]  /*1310*/  BSYNC.RECONVERGENT B3 ;  /* 0x0000000000037941 */ /* 0x000fea0003800200 */
.L_x_33:
        /* <DEDUP_REMOVED lines=14> */
.L_x_36:
[----:B------:R-:W-:Y:S05]  /*1400*/  BSYNC.RECONVERGENT B3 ;  /* 0x0000000000037941 */ /* 0x000fea0003800200 */
.L_x_35:
        /* <DEDUP_REMOVED lines=14> */
.L_x_38:
[----:B------:R-:W-:Y:S05]  /*14f0*/  BSYNC.RECONVERGENT B3 ;  /* 0x0000000000037941 */ /* 0x000fea0003800200 */
.L_x_37:
[----:B------:R-:W0:Y:S01]  /*1500*/  LDCU UR5, c[0x0][0x39c] ;  /* 0x00007380ff0577ac */ /* 0x000e220008000800 */
[C---:B------:R-:W-:Y:S01]  /*1510*/  FADD R0, R11.reuse, -1 ;  /* 0xbf8000000b007421 */ /* 0x040fe20000000000 */
[----:B------:R-:W1:Y:S01]  /*1520*/  LDCU UR4, c[0x0][0x38c] ;  /* 0x00007180ff0477ac */ /* 0x000e620008000800 */
[----:B0-----:R-:W-:Y:S02]  /*1530*/  FSETP.GEU.AND P0, PT, R11, UR5, PT ;  /* 0x000000050b007c0b */ /* 0x001fe4000bf0e000 */
[----:B-1----:R-:W-:-:S04]  /*1540*/  FMUL R0, R0, UR4 ;  /* 0x0000000400007c20 */ /* 0x002fc80008400000 */
[C---:B------:R-:W-:Y:S01]  /*1550*/  FFMA R23, R0.reuse, R10, R23 ;  /* 0x0000000a00177223 */ /* 0x040fe20000000017 */
[C---:B------:R-:W-:Y:S01]  /*1560*/  FFMA R22, R0.reuse, R13, R22 ;  /* 0x0000000d00167223 */ /* 0x040fe20000000016 */
[----:B------:R-:W-:-:S05]  /*1570*/  FFMA R21, R0, R2, R21 ;  /* 0x0000000200157223 */ /* 0x000fca0000000015 */
[----:B------:R-:W-:Y:S05]  /*1580*/  @P0 BRA `(.L_x_29) ;  /* 0x0000000000580947 */ /* 0x000fea0003800000 */
[----:B------:R-:W0:Y:S01]  /*1590*/  LDCU UR4, c[0x0][0x394] ;  /* 0x00007280ff0477ac */ /* 0x000e220008000800 */
[----:B------:R-:W-:Y:S01]  /*15a0*/  FMUL R11, R11, R11 ;  /* 0x0000000b0b0b7220 */ /* 0x000fe20000400000 */
[----:B------:R-:W-:Y:S03]  /*15b0*/  BSSY.RECONVERGENT B3, `(.L_x_39) ;  /* 0x0000010000037945 */ /* 0x000fe60003800200 */
[----:B------:R-:W1:Y:S01]  /*15c0*/  MUFU.RCP R0, R11 ;  /* 0x0000000b00007308 */ /* 0x000e620000001000 */
[----:B0-----:R-:W-:-:S07]  /*15d0*/  MOV R12, UR4 ;  /* 0x00000004000c7c02 */ /* 0x001fce0008000f00 */
[----:B------:R-:W0:Y:S01]  /*15e0*/  FCHK P0, R12, R11 ;  /* 0x0000000b0c007302 */ /* 0x000e220000000000 */
[----:B-1----:R-:W-:-:S04]  /*15f0*/  FFMA R3, -R11, R0, 1 ;  /* 0x3f8000000b037423 */ /* 0x002fc80000000100 */
[----:B------:R-:W-:-:S04]  /*1600*/  FFMA R0, R0, R3, R0 ;  /* 0x0000000300007223 */ /* 0x000fc80000000000 */
[----:B------:R-:W-:-:S04]  /*1610*/  FFMA R3, R0, UR4, RZ ;  /* 0x0000000400037c23 */ /* 0x000fc800080000ff */
[----:B------:R-:W-:-:S04]  /*1620*/  FFMA R4, -R11, R3, UR4 ;  /* 0x000000040b047e23 */ /* 0x000fc80008000103 */
[----:B------:R-:W-:Y:S01]  /*1630*/  FFMA R0, R0, R4, R3 ;  /* 0x0000000400007223 */ /* 0x000fe20000000003 */
[----:B0-----:R-:W-:Y:S06]  /*1640*/  @!P0 BRA `(.L_x_40) ;  /* 0x0000000000188947 */ /* 0x001fec0003800000 */
[----:B------:R-:W0:Y:S01]  /*1650*/  LDCU UR4, c[0x0][0x394] ;  /* 0x00007280ff0477ac */ /* 0x000e220008000800 */
[----:B------:R-:W-:Y:S01]  /*1660*/  IMAD.MOV.U32 R4, RZ, RZ, R11 ;  /* 0x000000ffff047224 */ /* 0x000fe200078e000b */
[----:B------:R-:W-:Y:S02]  /*1670*/  MOV R12, 0x16a0 ;  /* 0x000016a0000c7802 */ /* 0x000fe40000000f00 */
[----:B0-----:R-:W-:-:S07]  /*1680*/  MOV R3, UR4 ;  /* 0x0000000400037c02 */ /* 0x001fce0008000f00 */
[----:B------:R-:W-:Y:S05]  /*1690*/  CALL.REL.NOINC `($__internal_1_$__cuda_sm3x_div_rn_noftz_f32_slowpath) ;  /* 0x0000000400787944 */ /* 0x000fea0003c00000 */
[----:B------:R-:W-:-:S07]  /*16a0*/  MOV R0, R3 ;  /* 0x0000000300007202 */ /* 0x000fce0000000f00 */
.L_x_40:
[----:B------:R-:W-:Y:S05]  /*16b0*/  BSYNC.RECONVERGENT B3 ;  /* 0x0000000000037941 */ /* 0x000fea0003800200 */
.L_x_39:
[C---:B------:R-:W-:Y:S01]  /*16c0*/  FFMA R23, R0.reuse, -R10, R23 ;  /* 0x8000000a00177223 */ /* 0x040fe20000000017 */
[C---:B------:R-:W-:Y:S01]  /*16d0*/  FFMA R22, R0.reuse, -R13, R22 ;  /* 0x8000000d00167223 */ /* 0x040fe20000000016 */
[----:B------:R-:W-:-:S07]  /*16e0*/  FFMA R21, R0, -R2, R21 ;  /* 0x8000000200157223 */ /* 0x000fce0000000015 */
.L_x_29:
[----:B------:R-:W-:Y:S05]  /*16f0*/  BSYNC.RECONVERGENT B2 ;  /* 0x0000000000027941 */ /* 0x000fea0003800200 */
.L_x_0:
[----:B------:R-:W0:Y:S01]  /*1700*/  LDC R3, c[0x0][0x390] ;  /* 0x0000e400ff037b82 */ /* 0x000e220000000800 */
[----:B------:R-:W1:Y:S01]  /*1710*/  LDCU UR5, c[0x0][0x3a0] ;  /* 0x00007400ff0577ac */ /* 0x000e620008000800 */
[----:B------:R-:W-:Y:S01]  /*1720*/  ISETP.NE.AND P1, PT, R17, RZ, PT ;  /* 0x000000ff1100720c */ /* 0x000fe20003f25270 */
[----:B------:R-:W2:Y:S01]  /*1730*/  LDCU UR4, c[0x0][0x398] ;  /* 0x00007300ff0477ac */ /* 0x000ea20008000800 */
[----:B-1----:R-:W-:Y:S01]  /*1740*/  FSETP.LT.AND P0, PT, RZ, UR5, PT ;  /* 0x00000005ff007c0b */ /* 0x002fe2000bf01000 */
[----:B--2---:R-:W-:Y:S01]  /*1750*/  FMUL R5, R23, UR4 ;  /* 0x0000000417057c20 */ /* 0x004fe20008400000 */
[----:B0-----:R-:W-:Y:S01]  /*1760*/  FADD R3, -R3, 1 ;  /* 0x3f80000003037421 */ /* 0x001fe20000000100 */
[----:B------:R-:W-:Y:S01]  /*1770*/  FMUL R0, R22, UR4 ;  /* 0x0000000416007c20 */ /* 0x000fe20008400000 */
[----:B------:R-:W-:Y:S02]  /*1780*/  FMUL R11, R21, UR4 ;  /* 0x00000004150b7c20 */ /* 0x000fe40008400000 */
[-C--:B-----5:R-:W-:Y:S01]  /*1790*/  FFMA R27, R20, R3.reuse, R5 ;  /* 0x00000003141b7223 */ /* 0x0a0fe20000000005 */
[-C--:B------:R-:W-:Y:S01]  /*17a0*/  FFMA R31, R19, R3.reuse, R0 ;  /* 0x00000003131f7223 */ /* 0x080fe20000000000 */
[----:B------:R-:W-:-:S02]  /*17b0*/  FFMA R18, R18, R3, R11 ;  /* 0x0000000312127223 */ /* 0x000fc4000000000b */
[----:B------:R-:W-:Y:S01]  /*17c0*/  FFMA R5, R27, UR4, R16 ;  /* 0x000000041b057c23 */ /* 0x000fe20008000010 */
[----:B------:R-:W-:Y:S01]  /*17d0*/  FFMA R11, R31, UR4, R14 ;  /* 0x000000041f0b7c23 */ /* 0x000fe2000800000e */
[----:B------:R-:W-:Y:S01]  /*17e0*/  FFMA R25, R18, UR4, R15 ;  /* 0x0000000412197c23 */ /* 0x000fe2000800000f */
[----:B------:R0:W-:Y:S02]  /*17f0*/  STG.E desc[UR6][R8.64+0xc], R27 ;  /* 0x00000c1b08007986 */ /* 0x0001e4000c101906 */
[----:B------:R-:W-:Y:S02]  /*1800*/  @P0 FMNMX R0, R5, UR5, PT ;  /* 0x0000000505000c09 */ /* 0x000fe4000b800000 */
[----:B------:R-:W-:Y:S01]  /*1810*/  @P0 FMNMX R2, R11, UR5, PT ;  /* 0x000000050b020c09 */ /* 0x000fe2000b800000 */
[----:B------:R0:W-:Y:S01]  /*1820*/  STG.E desc[UR6][R8.64+0x10], R31 ;  /* 0x0000101f08007986 */ /* 0x0001e2000c101906 */
[----:B------:R-:W-:Y:S02]  /*1830*/  @P0 FMNMX R3, R25, UR5, PT ;  /* 0x0000000519030c09 */ /* 0x000fe4000b800000 */
[----:B------:R-:W-:Y:S01]  /*1840*/  @P0 FMNMX R5, R0, -UR5, !PT ;  /* 0x8000000500050c09 */ /* 0x000fe2000f800000 */
[----:B------:R0:W-:Y:S01]  /*1850*/  STG.E desc[UR6][R8.64+0x14], R18 ;  /* 0x0000141208007986 */ /* 0x0001e2000c101906 */
[----:B------:R-:W-:-:S02]  /*1860*/  @P0 FMNMX R11, R2, -UR5, !PT ;  /* 0x80000005020b0c09 */ /* 0x000fc4000f800000 */
[----:B------:R-:W-:Y:S01]  /*1870*/  @P0 FMNMX R25, R3, -UR5, !PT ;  /* 0x8000000503190c09 */ /* 0x000fe2000f800000 */
[----:B------:R0:W-:Y:S04]  /*1880*/  STG.E desc[UR6][R8.64], R5 ;  /* 0x0000000508007986 */ /* 0x0001e8000c101906 */
[----:B------:R0:W-:Y:S04]  /*1890*/  STG.E desc[UR6][R8.64+0x4], R11 ;  /* 0x0000040b08007986 */ /* 0x0001e8000c101906 */
[----:B------:R0:W-:Y:S01]  /*18a0*/  STG.E desc[UR6][R8.64+0x8], R25 ;  /* 0x0000081908007986 */ /* 0x0001e2000c101906 */
[----:B------:R-:W-:Y:S05]  /*18b0*/  @P1 EXIT ;  /* 0x000000000000194d */ /* 0x000fea0003800000 */
[----:B------:R-:W-:Y:S01]  /*18c0*/  FMUL R22, R22, R22 ;  /* 0x0000001616167220 */ /* 0x000fe20000400000 */
[----:B------:R-:W-:Y:S03]  /*18d0*/  BSSY.RECONVERGENT B0, `(.L_x_41) ;  /* 0x000000f000007945 */ /* 0x000fe60003800200 */
[----:B------:R-:W-:-:S04]  /*18e0*/  FFMA R22, R23, R23, R22 ;  /* 0x0000001717167223 */ /* 0x000fc80000000016 */
[----:B------:R-:W-:-:S04]  /*18f0*/  FFMA R3, R21, R21, R22 ;  /* 0x0000001515037223 */ /* 0x000fc80000000016 */
[----:B------:R1:W2:Y:S01]  /*1900*/  MUFU.RSQ R2, R3 ;  /* 0x0000000300027308 */ /* 0x0002a20000001400 */
[----:B------:R-:W-:-:S04]  /*1910*/  IADD3 R0, PT, PT, R3, -0xd000000, RZ ;  /* 0xf300000003007810 */ /* 0x000fc80007ffe0ff */
[----:B------:R-:W-:-:S13]  /*1920*/  ISETP.GT.U32.AND P0, PT, R0, 0x727fffff, PT ;  /* 0x727fffff0000780c */ /* 0x000fda0003f04070 */
[----:B-12---:R-:W-:Y:S05]  /*1930*/  @!P0 BRA `(.L_x_42) ;  /* 0x0000000000108947 */ /* 0x006fea0003800000 */
[----:B------:R-:W-:-:S07]  /*1940*/  MOV R28, 0x1960 ;  /* 0x00001960001c7802 */ /* 0x000fce0000000f00 */
[----:B0-----:R-:W-:Y:S05]  /*1950*/  CALL.REL.NOINC `($__internal_0_$__cuda_sm20_sqrt_rn_f32_slowpath) ;  /* 0x00000000006c7944 */ /* 0x001fea0003c00000 */
[----:B------:R-:W-:Y:S01]  /*1960*/  MOV R0, R3 ;  /* 0x0000000300007202 */ /* 0x000fe20000000f00 */
[----:B------:R-:W-:Y:S06]  /*1970*/  BRA `(.L_x_43) ;  /* 0x0000000000107947 */ /* 0x000fec0003800000 */
.L_x_42:
[----:B------:R-:W-:Y:S01]  /*1980*/  FMUL.FTZ R0, R3, R2 ;  /* 0x0000000203007220 */ /* 0x000fe20000410000 */
[----:B------:R-:W-:-:S03]  /*1990*/  FMUL.FTZ R2, R2, 0.5 ;  /* 0x3f00000002027820 */ /* 0x000fc60000410000 */
[----:B------:R-:W-:-:S04]  /*19a0*/  FFMA R3, -R0, R0, R3 ;  /* 0x0000000000037223 */ /* 0x000fc80000000103 */
[----:B------:R-:W-:-:S07]  /*19b0*/  FFMA R0, R3, R2, R0 ;  /* 0x0000000203007223 */ /* 0x000fce0000000000 */
.L_x_43:
[----:B------:R-:W-:Y:S05]  /*19c0*/  BSYNC.RECONVERGENT B0 ;  /* 0x0000000000007941 */ /* 0x000fea0003800200 */
.L_x_41:
[----:B0-----:R0:W-:Y:S01]  /*19d0*/  F2F.F64.F32 R8, R5 ;  /* 0x0000000500087310 */ /* 0x0011e20000201800 */
[----:B------:R-:W-:Y:S01]  /*19e0*/  MOV R20, 0x0 ;  /* 0x0000000000147802 */ /* 0x000fe20000000f00 */
[----:B------:R1:W-:Y:S01]  /*19f0*/  STL [R1], RZ ;  /* 0x000000ff01007387 */ /* 0x0003e20000100800 */
[----:B------:R-:W2:Y:S02]  /*1a00*/  LDCU.64 UR4, c[0x4][0x8] ;  /* 0x01000100ff0477ac */ /* 0x000ea40008000a00 */
[----:B------:R1:W3:Y:S03]  /*1a10*/  LDC.64 R22, c[0x4][R20] ;  /* 0x0100000014167b82 */ /* 0x0002e60000000a00 */
[----:B------:R-:W4:Y:S08]  /*1a20*/  F2F.F64.F32 R10, R11 ;  /* 0x0000000b000a7310 */ /* 0x000f300000201800 */
[----:B------:R-:W-:Y:S01]  /*1a30*/  F2F.F64.F32 R12, R25 ;  /* 0x00000019000c7310 */ /* 0x000fe20000201800 */
[----:B--2---:R-:W-:Y:S01]  /*1a40*/  MOV R4, UR4 ;  /* 0x0000000400047c02 */ /* 0x004fe20008000f00 */
[----:B0-----:R-:W-:Y:S01]  /*1a50*/  IMAD.U32 R5, RZ, RZ, UR5 ;  /* 0x00000005ff057e24 */ /* 0x001fe2000f8e00ff */
[----:B----4-:R1:W-:Y:S05]  /*1a60*/  STL.128 [R1+0x10], R8 ;  /* 0x0000100801007387 */ /* 0x0103ea0000100c00 */
[----:B------:R-:W0:Y:S08]  /*1a70*/  F2F.F64.F32 R14, R27 ;  /* 0x0000001b000e7310 */ /* 0x000e300000201800 */
[----:B------:R-:W-:Y:S01]  /*1a80*/  F2F.F64.F32 R16, R31 ;  /* 0x0000001f00107310 */ /* 0x000fe20000201800 */
[----:B0-----:R1:W-:Y:S07]  /*1a90*/  STL.128 [R1+0x20], R12 ;  /* 0x0000200c01007387 */ /* 0x0013ee0000100c00 */
[----:B------:R-:W0:Y:S08]  /*1aa0*/  F2F.F64.F32 R18, R18 ;  /* 0x0000001200127310 */ /* 0x000e300000201800 */
[----:B------:R-:W2:Y:S01]  /*1ab0*/  F2F.F64.F32 R2, R0 ;  /* 0x0000000000027310 */ /* 0x000ea20000201800 */
[----:B0-----:R1:W-:Y:S04]  /*1ac0*/  STL.128 [R1+0x30], R16 ;  /* 0x0000301001007387 */ /* 0x0013e80000100c00 */
[----:B--23--:R1:W-:Y:S02]  /*1ad0*/  STL.64 [R1+0x8], R2 ;  /* 0x0000080201007387 */ /* 0x00c3e40000100a00 */
[----:B-1----:R-:W-:-:S07]  /*1ae0*/  LEPC R20, `(.L_x_44) ;  /* 0x000000001014794e */ /* 0x002fce0000000000 */
[----:B------:R-:W-:Y:S05]  /*1af0*/  CALL.ABS.NOINC R22 ;  /* 0x0000000016007343 */ /* 0x000fea0003c00000 */
.L_x_44:
[----:B------:R-:W-:Y:S05]  /*1b00*/  EXIT ;  /* 0x000000000000794d */ /* 0x000fea0003800000 */
        .weak           $__internal_0_$__cuda_sm20_sqrt_rn_f32_slowpath
        .type           $__internal_0_$__cuda_sm20_sqrt_rn_f32_slowpath,@function
        .size           $__internal_0_$__cuda_sm20_sqrt_rn_f32_slowpath,($__internal_1_$__cuda_sm3x_div_rn_noftz_f32_slowpath - $__internal_0_$__cuda_sm20_sqrt_rn_f32_slowpath)
$__internal_0_$__cuda_sm20_sqrt_rn_f32_slowpath:
[----:B------:R-:W-:-:S13]  /*1b10*/  LOP3.LUT P0, RZ, R3, 0x7fffffff, RZ, 0xc0, !PT ;  /* 0x7fffffff03ff7812 */ /* 0x000fda000780c0ff */
[----:B------:R-:W-:Y:S01]  /*1b20*/  @!P0 MOV R12, R3 ;  /* 0x00000003000c8202 */ /* 0x000fe20000000f00 */
[----:B------:R-:W-:Y:S06]  /*1b30*/  @!P0 BRA `(.L_x_45) ;  /* 0x0000000000408947 */ /* 0x000fec0003800000 */
[----:B------:R-:W-:-:S13]  /*1b40*/  FSETP.GEU.FTZ.AND P0, PT, R3, RZ, PT ;  /* 0x000000ff0300720b */ /* 0x000fda0003f1e000 */
[----:B------:R-:W-:Y:S01]  /*1b50*/  @!P0 MOV R12, 0x7fffffff ;  /* 0x7fffffff000c8802 */ /* 0x000fe20000000f00 */
[----:B------:R-:W-:Y:S06]  /*1b60*/  @!P0 BRA `(.L_x_45) ;  /* 0x0000000000348947 */ /* 0x000fec0003800000 */
[----:B------:R-:W-:-:S13]  /*1b70*/  FSETP.GTU.FTZ.AND P0, PT, |R3|, +INF , PT ;  /* 0x7f8000000300780b */ /* 0x000fda0003f1c200 */
[----:B------:R-:W-:Y:S01]  /*1b80*/  @P0 FADD.FTZ R12, R3, 1 ;  /* 0x3f800000030c0421 */ /* 0x000fe20000010000 */
[----:B------:R-:W-:Y:S06]  /*1b90*/  @P0 BRA `(.L_x_45) ;  /* 0x0000000000280947 */ /* 0x000fec0003800000 */
[----:B------:R-:W-:-:S13]  /*1ba0*/  FSETP.NEU.FTZ.AND P0, PT, |R3|, +INF , PT ;  /* 0x7f8000000300780b */ /* 0x000fda0003f1d200 */
[----:B------:R-:W-:-:S04]  /*1bb0*/  @P0 FFMA R13, R3, 1.84467440737095516160e+19, RZ ;  /* 0x5f800000030d0823 */ /* 0x000fc800000000ff */
[----:B------:R-:W0:Y:S02]  /*1bc0*/  @P0 MUFU.RSQ R12, R13 ;  /* 0x0000000d000c0308 */ /* 0x000e240000001400 */
[----:B0-----:R-:W-:-:S04]  /*1bd0*/  @P0 FMUL.FTZ R24, R13, R12 ;  /* 0x0000000c0d180220 */ /* 0x001fc80000410000 */
[----:B------:R-:W-:-:S04]  /*1be0*/  @P0 FADD.FTZ R26, -R24, -RZ ;  /* 0x800000ff181a0221 */ /* 0x000fc80000010100 */
[----:B------:R-:W-:Y:S01]  /*1bf0*/  @P0 FFMA R29, R24, R26, R13 ;  /* 0x0000001a181d0223 */ /* 0x000fe2000000000d */
[----:B------:R-:W-:Y:S01]  /*1c00*/  @P0 FMUL.FTZ R26, R12, 0.5 ;  /* 0x3f0000000c1a0820 */ /* 0x000fe20000410000 */
[----:B------:R-:W-:-:S03]  /*1c10*/  @!P0 MOV R12, R3 ;  /* 0x00000003000c8202 */ /* 0x000fc60000000f00 */
[----:B------:R-:W-:-:S04]  /*1c20*/  @P0 FFMA R26, R29, R26, R24 ;  /* 0x0000001a1d1a0223 */ /* 0x000fc80000000018 */
[----:B------:R-:W-:-:S07]  /*1c30*/  @P0 FMUL.FTZ R12, R26, 2.3283064365386962891e-10 ;  /* 0x2f8000001a0c0820 */ /* 0x000fce0000410000 */
.L_x_45:
[----:B------:R-:W-:Y:S01]  /*1c40*/  MOV R3, R12 ;  /* 0x0000000c00037202 */ /* 0x000fe20000000f00 */
[----:B------:R-:W-:Y:S01]  /*1c50*/  IMAD.MOV.U32 R13, RZ, RZ, 0x0 ;  /* 0x00000000ff0d7424 */ /* 0x000fe200078e00ff */
[----:B------:R-:W-:-:S04]  /*1c60*/  MOV R12, R28 ;  /* 0x0000001c000c7202 */ /* 0x000fc80000000f00 */
[----:B------:R-:W-:Y:S05]  /*1c70*/  RET.REL.NODEC R12 `(compute_forces_kernel) ;  /* 0xffffffe00ce07950 */ /* 0x000fea0003c3ffff */
        .weak           $__internal_1_$__cuda_sm3x_div_rn_noftz_f32_slowpath
        .type           $__internal_1_$__cuda_sm3x_div_rn_noftz_f32_slowpath,@function
        .size           $__internal_1_$__cuda_sm3x_div_rn_noftz_f32_slowpath,(.L_x_59 - $__internal_1_$__cuda_sm3x_div_rn_noftz_f32_slowpath)
$__internal_1_$__cuda_sm3x_div_rn_noftz_f32_slowpath:
[----:B------:R-:W-:Y:S01]  /*1c80*/  SHF.R.U32.HI R26, RZ, 0x17, R4 ;  /* 0x00000017ff1a7819 */ /* 0x000fe20000011604 */
[----:B------:R-:W-:Y:S01]  /*1c90*/  BSSY.RECONVERGENT B0, `(.L_x_46) ;  /* 0x0000062000007945 */ /* 0x000fe20003800200 */
[----:B------:R-:W-:Y:S02]  /*1ca0*/  SHF.R.U32.HI R5, RZ, 0x17, R3 ;  /* 0x00000017ff057819 */ /* 0x000fe40000011603 */
[----:B------:R-:W-:Y:S02]  /*1cb0*/  LOP3.LUT R26, R26, 0xff, RZ, 0xc0, !PT ;  /* 0x000000ff1a1a7812 */ /* 0x000fe400078ec0ff */
[----:B------:R-:W-:Y:S02]  /*1cc0*/  LOP3.LUT R30, R5, 0xff, RZ, 0xc0, !PT ;  /* 0x000000ff051e7812 */ /* 0x000fe400078ec0ff */
[----:B------:R-:W-:Y:S02]  /*1cd0*/  IADD3 R29, PT, PT, R26, -0x1, RZ ;  /* 0xffffffff1a1d7810 */ /* 0x000fe40007ffe0ff */
[----:B------:R-:W-:-:S02]  /*1ce0*/  IADD3 R28, PT, PT, R30, -0x1, RZ ;  /* 0xffffffff1e1c7810 */ /* 0x000fc40007ffe0ff */
[----:B------:R-:W-:-:S04]  /*1cf0*/  ISETP.GT.U32.AND P0, PT, R29, 0xfd, PT ;  /* 0x000000fd1d00780c */ /* 0x000fc80003f04070 */
[----:B------:R-:W-:-:S13]  /*1d00*/  ISETP.GT.U32.OR P0, PT, R28, 0xfd, P0 ;  /* 0x000000fd1c00780c */ /* 0x000fda0000704470 */
[----:B------:R-:W-:Y:S01]  /*1d10*/  @!P0 MOV R5, RZ ;  /* 0x000000ff00058202 */ /* 0x000fe20000000f00 */
[----:B------:R-:W-:Y:S06]  /*1d20*/  @!P0 BRA `(.L_x_47) ;  /* 0x00000000005c8947 */ /* 0x000fec0003800000 */
[----:B------:R-:W-:Y:S02]  /*1d30*/  FSETP.GTU.FTZ.AND P0, PT, |R3|, +INF , PT ;  /* 0x7f8000000300780b */ /* 0x000fe40003f1c200 */
[----:B------:R-:W-:-:S04]  /*1d40*/  FSETP.GTU.FTZ.AND P1, PT, |R4|, +INF , PT ;  /* 0x7f8000000400780b */ /* 0x000fc80003f3c200 */
[----:B------:R-:W-:-:S13]  /*1d50*/  PLOP3.LUT P0, PT, P0, P1, PT, 0xf8, 0x8f ;  /* 0x00000000008f781c */ /* 0x000fda0000703f70 */
[----:B------:R-:W-:Y:S05]  /*1d60*/  @P0 BRA `(.L_x_48) ;  /* 0x00000004004c0947 */ /* 0x000fea0003800000 */
[----:B------:R-:W-:-:S13]  /*1d70*/  LOP3.LUT P0, RZ, R4, 0x7fffffff, R3, 0xc8, !PT ;  /* 0x7fffffff04ff7812 */ /* 0x000fda000780c803 */
[----:B------:R-:W-:Y:S05]  /*1d80*/  @!P0 BRA `(.L_x_49) ;  /* 0x00000004003c8947 */ /* 0x000fea0003800000 */
[C---:B------:R-:W-:Y:S02]  /*1d90*/  FSETP.NEU.FTZ.AND P2, PT, |R3|.reuse, +INF , PT ;  /* 0x7f8000000300780b */ /* 0x040fe40003f5d200 */
[----:B------:R-:W-:Y:S02]  /*1da0*/  FSETP.NEU.FTZ.AND P1, PT, |R4|, +INF , PT ;  /* 0x7f8000000400780b */ /* 0x000fe40003f3d200 */
[----:B------:R-:W-:-:S11]  /*1db0*/  FSETP.NEU.FTZ.AND P0, PT, |R3|, +INF , PT ;  /* 0x7f8000000300780b */ /* 0x000fd60003f1d200 */
[----:B------:R-:W-:Y:S05]  /*1dc0*/  @!P1 BRA !P2, `(.L_x_49) ;  /* 0x00000004002c9947 */ /* 0x000fea0005000000 */
[----:B------:R-:W-:-:S04]  /*1dd0*/  LOP3.LUT P2, RZ, R3, 0x7fffffff, RZ, 0xc0, !PT ;  /* 0x7fffffff03ff7812 */ /* 0x000fc8000784c0ff */
[----:B------:R-:W-:-:S13]  /*1de0*/  PLOP3.LUT P1, PT, P1, P2, PT, 0x2f, 0xf2 ;  /* 0x0000000000f2781c */ /* 0x000fda0000f24577 */
[----:B------:R-:W-:Y:S05]  /*1df0*/  @P1 BRA `(.L_x_50) ;  /* 0x0000000400181947 */ /* 0x000fea0003800000 */
[----:B------:R-:W-:-:S04]  /*1e00*/  LOP3.LUT P1, RZ, R4, 0x7fffffff, RZ, 0xc0, !PT ;  /* 0x7fffffff04ff7812 */ /* 0x000fc8000782c0ff */
[----:B------:R-:W-:-:S13]  /*1e10*/  PLOP3.LUT P0, PT, P0, P1, PT, 0x2f, 0xf2 ;  /* 0x0000000000f2781c */ /* 0x000fda0000702577 */
[----:B------:R-:W-:Y:S05]  /*1e20*/  @P0 BRA `(.L_x_51) ;  /* 0x0000000400000947 */ /* 0x000fea0003800000 */
[----:B------:R-:W-:Y:S02]  /*1e30*/  ISETP.GE.AND P0, PT, R28, RZ, PT ;  /* 0x000000ff1c00720c */ /* 0x000fe40003f06270 */
[----:B------:R-:W-:-:S11]  /*1e40*/  ISETP.GE.AND P1, PT, R29, RZ, PT ;  /* 0x000000ff1d00720c */ /* 0x000fd60003f26270 */
[----:B------:R-:W-:Y:S01]  /*1e50*/  @P0 MOV R5, RZ ;  /* 0x000000ff00050202 */ /* 0x000fe20000000f00 */
[----:B------:R-:W-:Y:S01]  /*1e60*/  @!P0 FFMA R3, R3, 1.84467440737095516160e+19, RZ ;  /* 0x5f80000003038823 */ /* 0x000fe200000000ff */
[----:B------:R-:W-:Y:S01]  /*1e70*/  @!P0 MOV R5, 0xffffffc0 ;  /* 0xffffffc000058802 */ /* 0x000fe20000000f00 */
[----:B------:R-:W-:-:S04]  /*1e80*/  @!P1 FFMA R4, R4, 1.84467440737095516160e+19, RZ ;  /* 0x5f80000004049823 */ /* 0x000fc800000000ff */
[----:B------:R-:W-:-:S07]  /*1e90*/  @!P1 VIADD R5, R5, 0x40 ;  /* 0x0000004005059836 */ /* 0x000fce0000000000 */
.L_x_47:
[----:B------:R-:W-:Y:S01]  /*1ea0*/  LEA R29, R26, 0xc0800000, 0x17 ;  /* 0xc08000001a1d7811 */ /* 0x000fe200078eb8ff */
[----:B------:R-:W-:Y:S03]  /*1eb0*/  BSSY.RECONVERGENT B1, `(.L_x_52) ;  /* 0x0000036000017945 */ /* 0x000fe60003800200 */
[----:B------:R-:W-:Y:S02]  /*1ec0*/  IADD3 R29, PT, PT, -R29, R4, RZ ;  /* 0x000000041d1d7210 */ /* 0x000fe40007ffe1ff */
[----:B------:R-:W-:Y:S02]  /*1ed0*/  IADD3 R4, PT, PT, R30, -0x7f, RZ ;  /* 0xffffff811e047810 */ /* 0x000fe40007ffe0ff */
[----:B------:R-:W0:Y:S01]  /*1ee0*/  MUFU.RCP R28, R29 ;  /* 0x0000001d001c7308 */ /* 0x000e220000001000 */
[----:B------:R-:W-:Y:S01]  /*1ef0*/  FADD.FTZ R30, -R29, -RZ ;  /* 0x800000ff1d1e7221 */ /* 0x000fe20000010100 */
[C---:B------:R-:W-:Y:S01]  /*1f00*/  IADD3 R26, PT, PT, R4.reuse, 0x7f, -R26 ;  /* 0x0000007f041a7810 */ /* 0x040fe20007ffe81a */
[----:B------:R-:W-:-:S02]  /*1f10*/  IMAD R3, R4, -0x800000, R3 ;  /* 0xff80000004037824 */ /* 0x000fc400078e0203 */
[----:B0-----:R-:W-:-:S04]  /*1f20*/  FFMA R31, R28, R30, 1 ;  /* 0x3f8000001c1f7423 */ /* 0x001fc8000000001e */
[----:B------:R-:W-:Y:S01]  /*1f30*/  FFMA R4, R28, R31, R28 ;  /* 0x0000001f1c047223 */ /* 0x000fe2000000001c */
[----:B------:R-:W-:-:S03]  /*1f40*/  IADD3 R28, PT, PT, R26, R5, RZ ;  /* 0x000000051a1c7210 */ /* 0x000fc60007ffe0ff */
[----:B------:R-:W-:-:S04]  /*1f50*/  FFMA R5, R3, R4, RZ ;  /* 0x0000000403057223 */ /* 0x000fc800000000ff */
[----:B------:R-:W-:-:S04]  /*1f60*/  FFMA R26, R30, R5, R3 ;  /* 0x000000051e1a7223 */ /* 0x000fc80000000003 */
[----:B------:R-:W-:-:S04]  /*1f70*/  FFMA R31, R4, R26, R5 ;  /* 0x0000001a041f7223 */ /* 0x000fc80000000005 */
[----:B------:R-:W-:-:S04]  /*1f80*/  FFMA R30, R30, R31, R3 ;  /* 0x0000001f1e1e7223 */ /* 0x000fc80000000003 */
[----:B------:R-:W-:-:S05]  /*1f90*/  FFMA R3, R4, R30, R31 ;  /* 0x0000001e04037223 */ /* 0x000fca000000001f */
[----:B------:R-:W-:-:S04]  /*1fa0*/  SHF.R.U32.HI R5, RZ, 0x17, R3 ;  /* 0x00000017ff057819 */ /* 0x000fc80000011603 */
[----:B------:R-:W-:-:S04]  /*1fb0*/  LOP3.LUT R5, R5, 0xff, RZ, 0xc0, !PT ;  /* 0x000000ff05057812 */ /* 0x000fc800078ec0ff */
[----:B------:R-:W-:-:S04]  /*1fc0*/  IADD3 R29, PT, PT, R5, R28, RZ ;  /* 0x0000001c051d7210 */ /* 0x000fc80007ffe0ff */
[----:B------:R-:W-:-:S04]  /*1fd0*/  IADD3 R5, PT, PT, R29, -0x1, RZ ;  /* 0xffffffff1d057810 */ /* 0x000fc80007ffe0ff */
[----:B------:R-:W-:-:S13]  /*1fe0*/  ISETP.GE.U32.AND P0, PT, R5, 0xfe, PT ;  /* 0x000000fe0500780c */ /* 0x000fda0003f06070 */
[----:B------:R-:W-:Y:S05]  /*1ff0*/  @!P0 BRA `(.L_x_53) ;  /* 0x0000000000808947 */ /* 0x000fea0003800000 */
[----:B------:R-:W-:-:S13]  /*2000*/  ISETP.GT.AND P0, PT, R29, 0xfe, PT ;  /* 0x000000fe1d00780c */ /* 0x000fda0003f04270 */
[----:B------:R-:W-:Y:S05]  /*2010*/  @P0 BRA `(.L_x_54) ;  /* 0x00000000006c0947 */ /* 0x000fea0003800000 */
[----:B------:R-:W-:-:S13]  /*2020*/  ISETP.GE.AND P0, PT, R29, 0x1, PT ;  /* 0x000000011d00780c */ /* 0x000fda0003f06270 */
[----:B------:R-:W-:Y:S05]  /*2030*/  @P0 BRA `(.L_x_55) ;  /* 0x0000000000740947 */ /* 0x000fea0003800000 */
[----:B------:R-:W-:Y:S02]  /*2040*/  ISETP.GE.AND P0, PT, R29, -0x18, PT ;  /* 0xffffffe81d00780c */ /* 0x000fe40003f06270 */
[----:B------:R-:W-:-:S11]  /*2050*/  LOP3.LUT R3, R3, 0x80000000, RZ, 0xc0, !PT ;  /* 0x8000000003037812 */ /* 0x000fd600078ec0ff */
[----:B------:R-:W-:Y:S05]  /*2060*/  @!P0 BRA `(.L_x_55) ;  /* 0x0000000000688947 */ /* 0x000fea0003800000 */
[CCC-:B------:R-:W-:Y:S01]  /*2070*/  FFMA.RP R5, R4.reuse, R30.reuse, R31.reuse ;  /* 0x0000001e04057223 */ /* 0x1c0fe2000000801f */
[CCC-:B------:R-:W-:Y:S01]  /*2080*/  FFMA.RM R26, R4.reuse, R30.reuse, R31.reuse ;  /* 0x0000001e041a7223 */ /* 0x1c0fe2000000401f */
[----:B------:R-:W-:Y:S01]  /*2090*/  FFMA.RZ R4, R4, R30, R31 ;  /* 0x0000001e04047223 */ /* 0x000fe2000000c01f */
[C---:B------:R-:W-:Y:S02]  /*20a0*/  ISETP.NE.AND P2, PT, R29.reuse, RZ, PT ;  /* 0x000000ff1d00720c */ /* 0x040fe40003f45270 */
[----:B------:R-:W-:Y:S02]  /*20b0*/  ISETP.NE.AND P1, PT, R29, RZ, PT ;  /* 0x000000ff1d00720c */ /* 0x000fe40003f25270 */
[----:B------:R-:W-:Y:S02]  /*20c0*/  LOP3.LUT R4, R4, 0x7fffff, RZ, 0xc0, !PT ;  /* 0x007fffff04047812 */ /* 0x000fe400078ec0ff */
[----:B------:R-:W-:Y:S01]  /*20d0*/  FSETP.NEU.FTZ.AND P0, PT, R5, R26, PT ;  /* 0x0000001a0500720b */ /* 0x000fe20003f1d000 */
[----:B------:R-:W-:Y:S01]  /*20e0*/  VIADD R5, R29, 0x20 ;  /* 0x000000201d057836 */ /* 0x000fe20000000000 */
[----:B------:R-:W-:-:S02]  /*20f0*/  LOP3.LUT R4, R4, 0x800000, RZ, 0xfc, !PT ;  /* 0x0080000004047812 */ /* 0x000fc400078efcff */
[----:B------:R-:W-:Y:S02]  /*2100*/  IADD3 R29, PT, PT, -R29, RZ, RZ ;  /* 0x000000ff1d1d7210 */ /* 0x000fe40007ffe1ff */
[----:B------:R-:W-:Y:S02]  /*2110*/  SHF.L.U32 R5, R4, R5, RZ ;  /* 0x0000000504057219 */ /* 0x000fe400000006ff */
[----:B------:R-:W-:Y:S02]  /*2120*/  SEL R29, R29, RZ, P2 ;  /* 0x000000ff1d1d7207 */ /* 0x000fe40001000000 */
[----:B------:R-:W-:Y:S02]  /*2130*/  ISETP.NE.AND P1, PT, R5, RZ, P1 ;  /* 0x000000ff0500720c */ /* 0x000fe40000f25270 */
[----:B------:R-:W-:Y:S02]  /*2140*/  SHF.R.U32.HI R29, RZ, R29, R4 ;  /* 0x0000001dff1d7219 */ /* 0x000fe40000011604 */
[----:B------:R-:W-:-:S02]  /*2150*/  PLOP3.LUT P0, PT, P0, P1, PT, 0xf8, 0x8f ;  /* 0x00000000008f781c */ /* 0x000fc40000703f70 */
[----:B------:R-:W-:Y:S02]  /*2160*/  SHF.R.U32.HI R5, RZ, 0x1, R29 ;  /* 0x00000001ff057819 */ /* 0x000fe4000001161d */
[----:B------:R-:W-:-:S04]  /*2170*/  SEL R4, RZ, 0x1, !P0 ;  /* 0x00000001ff047807 */ /* 0x000fc80004000000 */
[----:B------:R-:W-:-:S04]  /*2180*/  LOP3.LUT R4, R4, 0x1, R5, 0xf8, !PT ;  /* 0x0000000104047812 */ /* 0x000fc800078ef805 */
[----:B------:R-:W-:-:S04]  /*2190*/  LOP3.LUT R4, R4, R29, RZ, 0xc0, !PT ;  /* 0x0000001d04047212 */ /* 0x000fc800078ec0ff */
[----:B------:R-:W-:-:S04]  /*21a0*/  IADD3 R4, PT, PT, R5, R4, RZ ;  /* 0x0000000405047210 */ /* 0x000fc80007ffe0ff */
[----:B------:R-:W-:Y:S01]  /*21b0*/  LOP3.LUT R3, R4, R3, RZ, 0xfc, !PT ;  /* 0x0000000304037212 */ /* 0x000fe200078efcff */
[----:B------:R-:W-:Y:S06]  /*21c0*/  BRA `(.L_x_55) ;  /* 0x0000000000107947 */ /* 0x000fec0003800000 */
.L_x_54:
[----:B------:R-:W-:-:S04]  /*21d0*/  LOP3.LUT R3, R3, 0x80000000, RZ, 0xc0, !PT ;  /* 0x8000000003037812 */ /* 0x000fc800078ec0ff */
[----:B------:R-:W-:Y:S01]  /*21e0*/  LOP3.LUT R3, R3, 0x7f800000, RZ, 0xfc, !PT ;  /* 0x7f80000003037812 */ /* 0x000fe200078efcff */
[----:B------:R-:W-:Y:S06]  /*21f0*/  BRA `(.L_x_55) ;  /* 0x0000000000047947 */ /* 0x000fec0003800000 */
.L_x_53:
[----:B------:R-:W-:-:S07]  /*2200*/  LEA R3, R28, R3, 0x17 ;  /* 0x000000031c037211 */ /* 0x000fce00078eb8ff */
.L_x_55:
[----:B------:R-:W-:Y:S05]  /*2210*/  BSYNC.RECONVERGENT B1 ;  /* 0x0000000000017941 */ /* 0x000fea0003800200 */
.L_x_52:
[----:B------:R-:W-:Y:S05]  /*2220*/  BRA `(.L_x_56) ;  /* 0x0000000000207947 */ /* 0x000fea0003800000 */
.L_x_51:
[----:B------:R-:W-:-:S04]  /*2230*/  LOP3.LUT R3, R4, 0x80000000, R3, 0x48, !PT ;  /* 0x8000000004037812 */ /* 0x000fc800078e4803 */
[----:B------:R-:W-:Y:S01]  /*2240*/  LOP3.LUT R3, R3, 0x7f800000, RZ, 0xfc, !PT ;  /* 0x7f80000003037812 */ /* 0x000fe200078efcff */
[----:B------:R-:W-:Y:S06]  /*2250*/  BRA `(.L_x_56) ;  /* 0x0000000000147947 */ /* 0x000fec0003800000 */
.L_x_50:
[----:B------:R-:W-:Y:S01]  /*2260*/  LOP3.LUT R3, R4, 0x80000000, R3, 0x48, !PT ;  /* 0x8000000004037812 */ /* 0x000fe200078e4803 */
[----:B------:R-:W-:Y:S06]  /*2270*/  BRA `(.L_x_56) ;  /* 0x00000000000c7947 */ /* 0x000fec0003800000 */
.L_x_49:
[----:B------:R-:W0:Y:S01]  /*2280*/  MUFU.RSQ R3, -QNAN ;  /* 0xffc0000000037908 */ /* 0x000e220000001400 */
[----:B------:R-:W-:Y:S05]  /*2290*/  BRA `(.L_x_56) ;  /* 0x0000000000047947 */ /* 0x000fea0003800000 */
.L_x_48:
[----:B------:R-:W-:-:S07]  /*22a0*/  FADD.FTZ R3, R3, R4 ;  /* 0x0000000403037221 */ /* 0x000fce0000010000 */
.L_x_56:
[----:B------:R-:W-:Y:S05]  /*22b0*/  BSYNC.RECONVERGENT B0 ;  /* 0x0000000000007941 */ /* 0x000fea0003800200 */
.L_x_46:
[----:B------:R-:W-:Y:S01]  /*22c0*/  HFMA2 R5, -RZ, RZ, 0, 0 ;  /* 0x00000000ff057431 */ /* 0x000fe200000001ff */
[----:B------:R-:W-:-:S04]  /*22d0*/  MOV R4, R12 ;  /* 0x0000000c00047202 */ /* 0x000fc80000000f00 */
[----:B0-----:R-:W-:Y:S05]  /*22e0*/  RET.REL.NODEC R4 `(compute_forces_kernel) ;  /* 0xffffffdc04447950 */ /* 0x001fea0003c3ffff */
.L_x_57:
[----:B------:R-:W-:-:S00]  /*22f0*/  BRA `(.L_x_57) ;  /* 0xfffffffc00fc7947 */ /* 0x000fc0000383ffff */
[----:B------:R-:W-:-:S00]  /*2300*/  NOP ;  /* 0x0000000000007918 */ /* 0x000fc00000000000 */
[----:B------:R-:W-:-:S00]  /*2310*/  NOP ;  /* 0x0000000000007918 */ /* 0x000fc00000000000 */
[----:B------:R-:W-:-:S00]  /*2320*/  NOP ;  /* 0x0000000000007918 */ /* 0x000fc00000000000 */
[----:B------:R-:W-:-:S00]  /*2330*/  NOP ;  /* 0x0000000000007918 */ /* 0x000fc00000000000 */
[----:B------:R-:W-:-:S00]  /*2340*/  NOP ;  /* 0x0000000000007918 */ /* 0x000fc00000000000 */
[----:B------:R-:W-:-:S00]  /*2350*/  NOP ;  /* 0x0000000000007918 */ /* 0x000fc00000000000 */
[----:B------:R-:W-:-:S00]  /*2360*/  NOP ;  /* 0x0000000000007918 */ /* 0x000fc00000000000 */
[----:B------:R-:W-:-:S00]  /*2370*/  NOP ;  /* 0x0000000000007918 */ /* 0x000fc00000000000 */
.L_x_59:


//--------------------- .nv.global.init           --------------------------
	.section	.nv.global.init,"aw",@progbits
.nv.global.init:
	.type		$str,@object
	.size		$str,(.L_0 - $str)
$str:
        /*0000*/ 	.byte	0x4e, 0x6f, 0x64, 0x65, 0x20, 0x25, 0x64, 0x3a, 0x20, 0x66, 0x6f, 0x72, 0x63, 0x65, 0x5f, 0x6d
        /*0010*/ 	.byte	0x61, 0x67, 0x3d, 0x25, 0x66, 0x2c, 0x20, 0x70, 0x6f, 0x73, 0x3d, 0x28, 0x25, 0x66, 0x2c, 0x25
        /*0020*/ 	.byte	0x66, 0x2c, 0x25, 0x66, 0x29, 0x2c, 0x20, 0x76, 0x65, 0x6c, 0x3d, 0x28, 0x25, 0x66, 0x2c, 0x25
        /*0030*/ 	.byte	0x66, 0x2c, 0x25, 0x66, 0x29, 0x0a, 0x00
.L_0:


//--------------------- .nv.shared.reserved.0     --------------------------
	.section	.nv.shared.reserved.0,"aw",@nobits
	.weak		__nv_reservedSMEM_offset_0_alias
	.size		__nv_reservedSMEM_offset_0_alias, 0, 64
	.other		__nv_reservedSMEM_offset_0_alias,@"STO_CUDA_RESERVED_SHARED STV_DEFAULT"
__nv_reservedSMEM_offset_0_alias:
	.zero		0
	.zero		64


//--------------------- .nv.constant0.compute_forces_kernel --------------------------
	.section	.nv.constant0.compute_forces_kernel,"a",@progbits
	.sectionflags	@""
	.align	4
.nv.constant0.compute_forces_kernel:
	.zero		932


//--------------------- SYMBOLS --------------------------

	.type		.nv.reservedSmem.offset0,@object
	.size		.nv.reservedSmem.offset0,0x4
	.type		vprintf,@function
